def matmul_kernel(
    a_ptr,
    b_ptr,
    c_ptr,
    M,
    N,
    K,
    stride_am,
    stride_ak,
    stride_bk,
    stride_bn,
    stride_cm,
    stride_cn,
    BLOCK_M: tl.constexpr,
    BLOCK_N: tl.constexpr,
    BLOCK_K: tl.constexpr,
    GROUP_M: tl.constexpr,
):
    pid = tl.program_id(axis=0)
    num_pid_m = tl.cdiv(M, BLOCK_M)
    num_pid_n = tl.cdiv(N, BLOCK_N)
    num_pid_in_group = GROUP_M * num_pid_n
    group_id = pid // num_pid_in_group
    first_pid_m = group_id * GROUP_M
    group_size_m = min(num_pid_m - first_pid_m, GROUP_M)
    pid_m = first_pid_m + ((pid % num_pid_in_group) % group_size_m)
    pid_n = (pid % num_pid_in_group) // group_size_m

    offs_am = (pid_m * BLOCK_M + tl.arange(0, BLOCK_M)) % M
    offs_bn = (pid_n * BLOCK_N + tl.arange(0, BLOCK_N)) % N
    offs_k = tl.arange(0, BLOCK_K)
    a_ptrs = a_ptr + offs_am[:, None] * stride_am + offs_k[None, :] * stride_ak
    b_ptrs = b_ptr + offs_k[:, None] * stride_bk + offs_bn[None, :] * stride_bn

    acc = tl.zeros((BLOCK_M, BLOCK_N), dtype=tl.float32)
    for kk in range(0, tl.cdiv(K, BLOCK_K)):
        a = tl.load(a_ptrs, mask=offs_k[None, :] < K - kk * BLOCK_K, other=0.0)
        b = tl.load(b_ptrs, mask=offs_k[:, None] < K - kk * BLOCK_K, other=0.0)
        acc = tl.dot(a, b, acc)
        a_ptrs += BLOCK_K * stride_ak
        b_ptrs += BLOCK_K * stride_bk

    c = acc.to(c_ptr.dtype.element_ty)
    offs_cm = pid_m * BLOCK_M + tl.arange(0, BLOCK_M)
    offs_cn = pid_n * BLOCK_N + tl.arange(0, BLOCK_N)
    c_ptrs = c_ptr + offs_cm[:, None] * stride_cm + offs_cn[None, :] * stride_cn
    mask = (offs_cm[:, None] < M) & (offs_cn[None, :] < N)
    tl.store(c_ptrs, c, mask=mask)

# config = {"BLOCK_K": 64, "BLOCK_M": 128, "BLOCK_N": 64, "GROUP_M": 1, "arch": "sm_90", "dtype": "fp8e5m2", "num_ctas": 1, "num_stages": 3, "num_warps": 4}
# arch = sm_90


// ===== COMPILED SASS (sm_90a) =====

	.target	sm_90a

	.elftype	@"ET_EXEC"


//--------------------- .note.nv.tkinfo           --------------------------
	.section	.note.nv.tkinfo,"",@"SHT_NOTE"
	.sectionflags	@"SHF_NOTE_NV_TKINFO"
	.tkinfo
        /*0018*/ 	.word	0x00000002
        /*0030*/ 	.string	""
        /*0030*/ 	.string	"ptxas"
        /*0030*/ 	.string	"Cuda compilation tools, release 13.0, V13.0.88"
        /*0030*/ 	.string	"Build cuda_13.0.r13.0/compiler.36424714_0"
        /*0030*/ 	.string	"-v  -suppress-debug-info  -lineinfo  -arch sm_90a "



//--------------------- .note.nv.cuinfo           --------------------------
	.section	.note.nv.cuinfo,"",@"SHT_NOTE"
	.sectionflags	@"SHF_NOTE_NV_CUINFO"
        /*0018*/ 	.short	0x0002
        /*001a*/ 	.short	0x005a
        /*001c*/ 	.short	0x0082
	.zero		2


//--------------------- .nv.info                  --------------------------
	.section	.nv.info,"",@"SHT_CUDA_INFO"
	.align	4


	//----- nvinfo : EIATTR_REGCOUNT
	.align		4
        /*0000*/ 	.byte	0x04, 0x2f
        /*0002*/ 	.short	(.L_1 - .L_0)
	.align		4
.L_0:
        /*0004*/ 	.word	index@(matmul_kernel)
        /*0008*/ 	.word	0x000000fe


	//----- nvinfo : EIATTR_FRAME_SIZE
	.align		4
.L_1:
        /*000c*/ 	.byte	0x04, 0x11
        /*000e*/ 	.short	(.L_3 - .L_2)
	.align		4
.L_2:
        /*0010*/ 	.word	index@(matmul_kernel)
        /*0014*/ 	.word	0x00000000


	//----- nvinfo : EIATTR_MIN_STACK_SIZE
	.align		4
.L_3:
        /*0018*/ 	.byte	0x04, 0x12
        /*001a*/ 	.short	(.L_5 - .L_4)
	.align		4
.L_4:
        /*001c*/ 	.word	index@(matmul_kernel)
        /*0020*/ 	.word	0x00000000
.L_5:


//--------------------- .nv.compat                --------------------------
	.section	.nv.compat,"",@"SHT_CUDA_COMPAT_INFO"
	.align	4
        /*0000*/ 	.byte	0x02, 0x09, 0x01, 0x00, 0x02, 0x02, 0x04, 0x00, 0x02, 0x05, 0x05, 0x00, 0x03, 0x07, 0x01, 0x01
        /*0010*/ 	.byte	0x02, 0x03, 0x00, 0x00, 0x02, 0x06, 0x01, 0x00, 0x04, 0x0b, 0x08, 0x00, 0x00, 0x00, 0x00, 0x00
        /*0020*/ 	.byte	0x00, 0x00, 0x00, 0x00


//--------------------- .nv.info.matmul_kernel    --------------------------
	.section	.nv.info.matmul_kernel,"",@"SHT_CUDA_INFO"
	.sectionflags	@""
	.align	4


	//----- nvinfo : EIATTR_CUDA_API_VERSION
	.align		4
        /*0000*/ 	.byte	0x04, 0x37
        /*0002*/ 	.short	(.L_7 - .L_6)
.L_6:
        /*0004*/ 	.word	0x00000082


	//----- nvinfo : EIATTR_KPARAM_INFO
	.align		4
.L_7:
        /*0008*/ 	.byte	0x04, 0x17
        /*000a*/ 	.short	(.L_9 - .L_8)
.L_8:
        /*000c*/ 	.word	0x00000000
        /*0010*/ 	.short	0x000d
        /*0012*/ 	.short	0x0048
        /*0014*/ 	.byte	0x00, 0xf4, 0x21, 0x00


	//----- nvinfo : EIATTR_KPARAM_INFO
	.align		4
.L_9:
        /*0018*/ 	.byte	0x04, 0x17
        /*001a*/ 	.short	(.L_11 - .L_10)
.L_10:
        /*001c*/ 	.word	0x00000000
        /*0020*/ 	.short	0x000c
        /*0022*/ 	.short	0x0040
        /*0024*/ 	.byte	0x00, 0xf4, 0x21, 0x00


	//----- nvinfo : EIATTR_KPARAM_INFO
	.align		4
.L_11:
        /*0028*/ 	.byte	0x04, 0x17
        /*002a*/ 	.short	(.L_13 - .L_12)
.L_12:
        /*002c*/ 	.word	0x00000000
        /*0030*/ 	.short	0x000b
        /*0032*/ 	.short	0x0038
        /*0034*/ 	.byte	0x00, 0xf0, 0x11, 0x00


	//----- nvinfo : EIATTR_KPARAM_INFO
	.align		4
.L_13:
        /*0038*/ 	.byte	0x04, 0x17
        /*003a*/ 	.short	(.L_15 - .L_14)
.L_14:
        /*003c*/ 	.word	0x00000000
        /*0040*/ 	.short	0x000a
        /*0042*/ 	.short	0x0034
        /*0044*/ 	.byte	0x00, 0xf0, 0x11, 0x00


	//----- nvinfo : EIATTR_KPARAM_INFO
	.align		4
.L_15:
        /*0048*/ 	.byte	0x04, 0x17
        /*004a*/ 	.short	(.L_17 - .L_16)
.L_16:
        /*004c*/ 	.word	0x00000000
        /*0050*/ 	.short	0x0009
        /*0052*/ 	.short	0x0030
        /*0054*/ 	.byte	0x00, 0xf0, 0x11, 0x00


	//----- nvinfo : EIATTR_KPARAM_INFO
	.align		4
.L_17:
        /*0058*/ 	.byte	0x04, 0x17
        /*005a*/ 	.short	(.L_19 - .L_18)
.L_18:
        /*005c*/ 	.word	0x00000000
        /*0060*/ 	.short	0x0008
        /*0062*/ 	.short	0x002c
        /*0064*/ 	.byte	0x00, 0xf0, 0x11, 0x00


	//----- nvinfo : EIATTR_KPARAM_INFO
	.align		4
.L_19:
        /*0068*/ 	.byte	0x04, 0x17
        /*006a*/ 	.short	(.L_21 - .L_20)
.L_20:
        /*006c*/ 	.word	0x00000000
        /*0070*/ 	.short	0x0007
        /*0072*/ 	.short	0x0028
        /*0074*/ 	.byte	0x00, 0xf0, 0x11, 0x00


	//----- nvinfo : EIATTR_KPARAM_INFO
	.align		4
.L_21:
        /*0078*/ 	.byte	0x04, 0x17
        /*007a*/ 	.short	(.L_23 - .L_22)
.L_22:
        /*007c*/ 	.word	0x00000000
        /*0080*/ 	.short	0x0006
        /*0082*/ 	.short	0x0024
        /*0084*/ 	.byte	0x00, 0xf0, 0x11, 0x00


	//----- nvinfo : EIATTR_KPARAM_INFO
	.align		4
.L_23:
        /*0088*/ 	.byte	0x04, 0x17
        /*008a*/ 	.short	(.L_25 - .L_24)
.L_24:
        /*008c*/ 	.word	0x00000000
        /*0090*/ 	.short	0x0005
        /*0092*/ 	.short	0x0020
        /*0094*/ 	.byte	0x00, 0xf0, 0x11, 0x00


	//----- nvinfo : EIATTR_KPARAM_INFO
	.align		4
.L_25:
        /*0098*/ 	.byte	0x04, 0x17
        /*009a*/ 	.short	(.L_27 - .L_26)
.L_26:
        /*009c*/ 	.word	0x00000000
        /*00a0*/ 	.short	0x0004
        /*00a2*/ 	.short	0x001c
        /*00a4*/ 	.byte	0x00, 0xf0, 0x11, 0x00


	//----- nvinfo : EIATTR_KPARAM_INFO
	.align		4
.L_27:
        /*00a8*/ 	.byte	0x04, 0x17
        /*00aa*/ 	.short	(.L_29 - .L_28)
.L_28:
        /*00ac*/ 	.word	0x00000000
        /*00b0*/ 	.short	0x0003
        /*00b2*/ 	.short	0x0018
        /*00b4*/ 	.byte	0x00, 0xf0, 0x11, 0x00


	//----- nvinfo : EIATTR_KPARAM_INFO
	.align		4
.L_29:
        /*00b8*/ 	.byte	0x04, 0x17
        /*00ba*/ 	.short	(.L_31 - .L_30)
.L_30:
        /*00bc*/ 	.word	0x00000000
        /*00c0*/ 	.short	0x0002
        /*00c2*/ 	.short	0x0010
        /*00c4*/ 	.byte	0x00, 0xf4, 0x21, 0x00


	//----- nvinfo : EIATTR_KPARAM_INFO
	.align		4
.L_31:
        /*00c8*/ 	.byte	0x04, 0x17
        /*00ca*/ 	.short	(.L_33 - .L_32)
.L_32:
        /*00cc*/ 	.word	0x00000000
        /*00d0*/ 	.short	0x0001
        /*00d2*/ 	.short	0x0008
        /*00d4*/ 	.byte	0x00, 0xf4, 0x21, 0x00


	//----- nvinfo : EIATTR_KPARAM_INFO
	.align		4
.L_33:
        /*00d8*/ 	.byte	0x04, 0x17
        /*00da*/ 	.short	(.L_35 - .L_34)
.L_34:
        /*00dc*/ 	.word	0x00000000
        /*00e0*/ 	.short	0x0000
        /*00e2*/ 	.short	0x0000
        /*00e4*/ 	.byte	0x00, 0xf4, 0x21, 0x00


	//----- nvinfo : EIATTR_SPARSE_MMA_MASK
	.align		4
.L_35:
        /*00e8*/ 	.byte	0x03, 0x50
        /*00ea*/ 	.short	0x0000


	//----- nvinfo : EIATTR_MAXREG_COUNT
	.align		4
        /*00ec*/ 	.byte	0x03, 0x1b
        /*00ee*/ 	.short	0x00ff


	//----- nvinfo : EIATTR_NUM_BARRIERS
	.align		4
        /*00f0*/ 	.byte	0x02, 0x4c
        /*00f2*/ 	.byte	0x01
	.zero		1


	//----- nvinfo : EIATTR_MERCURY_ISA_VERSION
	.align		4
        /*00f4*/ 	.byte	0x03, 0x5f
        /*00f6*/ 	.short	0x0101


	//----- nvinfo : EIATTR_EXIT_INSTR_OFFSETS
	.align		4
        /*00f8*/ 	.byte	0x04, 0x1c
        /*00fa*/ 	.short	(.L_37 - .L_36)


	//   ....[0]....
.L_36:
        /*00fc*/ 	.word	0x00007ec0


	//   ....[1]....
        /*0100*/ 	.word	0x00007ee0


	//----- nvinfo : EIATTR_REQNTID
	.align		4
.L_37:
        /*0104*/ 	.byte	0x04, 0x10
        /*0106*/ 	.short	(.L_39 - .L_38)
.L_38:
        /*0108*/ 	.word	0x00000080
        /*010c*/ 	.word	0x00000001
        /*0110*/ 	.word	0x00000001


	//----- nvinfo : EIATTR_CBANK_PARAM_SIZE
	.align		4
.L_39:
        /*0114*/ 	.byte	0x03, 0x19
        /*0116*/ 	.short	0x0050


	//----- nvinfo : EIATTR_PARAM_CBANK
	.align		4
        /*0118*/ 	.byte	0x04, 0x0a
        /*011a*/ 	.short	(.L_41 - .L_40)
	.align		4
.L_40:
        /*011c*/ 	.word	index@(.nv.constant0.matmul_kernel)
        /*0120*/ 	.short	0x0210
        /*0122*/ 	.short	0x0050


	//----- nvinfo : EIATTR_SW_WAR
	.align		4
.L_41:
        /*0124*/ 	.byte	0x04, 0x36
        /*0126*/ 	.short	(.L_43 - .L_42)
.L_42:
        /*0128*/ 	.word	0x00000008
.L_43:


//--------------------- .nv.callgraph             --------------------------
	.section	.nv.callgraph,"",@"SHT_CUDA_CALLGRAPH"
	.align	4
	.sectionentsize	8
	.align		4
        /*0000*/ 	.word	0x00000000
	.align		4
        /*0004*/ 	.word	0xffffffff
	.align		4
        /*0008*/ 	.word	0x00000000
	.align		4
        /*000c*/ 	.word	0xfffffffe
	.align		4
        /*0010*/ 	.word	0x00000000
	.align		4
        /*0014*/ 	.word	0xfffffffd
	.align		4
        /*0018*/ 	.word	0x00000000
	.align		4
        /*001c*/ 	.word	0xfffffffc


//--------------------- .text.matmul_kernel       --------------------------
	.section	.text.matmul_kernel,"ax",@progbits
	.align	128
        .global         matmul_kernel
        .type           matmul_kernel,@function
        .size           matmul_kernel,(.L_x_4 - matmul_kernel)
        .other          matmul_kernel,@"STO_CUDA_ENTRY STV_DEFAULT"
matmul_kernel:
.text.matmul_kernel:
[----:B------:R-:W-:Y:S08]  /*0000*/  LDC R1, c[0x0][0x28] ;  /* 0x00000a00ff017b82 */ /* 0x000ff00000000800 */
[----:B------:R-:W0:Y:S01]  /*0010*/  LDC.64 R12, c[0x0][0x228] ;  /* 0x00008a00ff0c7b82 */ /* 0x000e220000000a00 */
[----:B------:R-:W1:Y:S01]  /*0020*/  S2R R5, SR_CTAID.X ;  /* 0x0000000000057919 */ /* 0x000e620000002500 */
[----:B------:R-:W-:Y:S01]  /*0030*/  ULDC UR5, c[0x0][0x230] ;  /* 0x00008c0000057ab9 */ /* 0x000fe20000000800 */
[----:B------:R-:W-:Y:S01]  /*0040*/  UMOV UR4, 0x400 ;  /* 0x0000040000047882 */ /* 0x000fe20000000000 */
[----:B------:R-:W-:Y:S01]  /*0050*/  IMAD.U32 R18, RZ, RZ, UR5 ;  /* 0x00000005ff127e24 */ /* 0x000fe2000f8e00ff */
[----:B------:R-:W-:-:S03]  /*0060*/  ULDC.64 UR14, c[0x0][0x208] ;  /* 0x00008200000e7ab9 */ /* 0x000fc60000000a00 */
[----:B------:R-:W2:Y:S08]  /*0070*/  LDC R20, c[0x0][0x230] ;  /* 0x00008c00ff147b82 */ /* 0x000eb00000000800 */
[----:B------:R-:W3:Y:S01]  /*0080*/  S2UR UR12, SR_CgaCtaId ;  /* 0x00000000000c79c3 */ /* 0x000ee20000008800 */
[----:B0-----:R-:W-:-:S05]  /*0090*/  VIADD R0, R13, 0x3f ;  /* 0x0000003f0d007836 */ /* 0x001fca0000000000 */
[----:B------:R-:W-:Y:S01]  /*00a0*/  SHF.R.S32.HI R3, RZ, 0x1f, R0 ;  /* 0x0000001fff037819 */ /* 0x000fe20000011400 */
[----:B--2---:R-:W-:-:S03]  /*00b0*/  VIADD R20, R20, 0x3f ;  /* 0x0000003f14147836 */ /* 0x004fc60000000000 */
[----:B------:R-:W-:Y:S02]  /*00c0*/  LEA.HI R3, R3, R0, RZ, 0x6 ;  /* 0x0000000003037211 */ /* 0x000fe400078f30ff */
[----:B-1----:R-:W-:Y:S02]  /*00d0*/  IABS R8, R5 ;  /* 0x0000000500087213 */ /* 0x002fe40000000000 */
[----:B------:R-:W-:Y:S01]  /*00e0*/  SHF.R.S32.HI R4, RZ, 0x6, R3 ;  /* 0x00000006ff047819 */ /* 0x000fe20000011403 */
[----:B---3--:R-:W-:-:S03]  /*00f0*/  ULEA UR12, UR12, UR4, 0x18 ;  /* 0x000000040c0c7291 */ /* 0x008fc6000f8ec03f */
[-C--:B------:R-:W-:Y:S02]  /*0100*/  IABS R7, R4.reuse ;  /* 0x0000000400077213 */ /* 0x080fe40000000000 */
[----:B------:R-:W-:Y:S02]  /*0110*/  IABS R10, R4 ;  /* 0x00000004000a7213 */ /* 0x000fe40000000000 */
[----:B------:R-:W0:Y:S08]  /*0120*/  I2F.RP R0, R7 ;  /* 0x0000000700007306 */ /* 0x000e300000209400 */
[----:B0-----:R-:W0:Y:S02]  /*0130*/  MUFU.RCP R0, R0 ;  /* 0x0000000000007308 */ /* 0x001e240000001000 */
[----:B0-----:R-:W-:-:S02]  /*0140*/  VIADD R2, R0, 0xffffffe ;  /* 0x0ffffffe00027836 */ /* 0x001fc40000000000 */
[----:B------:R-:W-:-:S04]  /*0150*/  IMAD.MOV R0, RZ, RZ, -R10 ;  /* 0x000000ffff007224 */ /* 0x000fc800078e0a0a */
[----:B------:R0:W1:Y:S02]  /*0160*/  F2I.FTZ.U32.TRUNC.NTZ R3, R2 ;  /* 0x0000000200037305 */ /* 0x000064000021f000 */
[----:B0-----:R-:W-:Y:S02]  /*0170*/  IMAD.MOV.U32 R2, RZ, RZ, RZ ;  /* 0x000000ffff027224 */ /* 0x001fe400078e00ff */
[----:B-1----:R-:W-:-:S04]  /*0180*/  IMAD.MOV R6, RZ, RZ, -R3 ;  /* 0x000000ffff067224 */ /* 0x002fc800078e0a03 */
[----:B------:R-:W-:Y:S02]  /*0190*/  IMAD R9, R6, R7, RZ ;  /* 0x0000000706097224 */ /* 0x000fe400078e02ff */
[----:B------:R-:W-:Y:S02]  /*01a0*/  IMAD.MOV.U32 R6, RZ, RZ, R8 ;  /* 0x000000ffff067224 */ /* 0x000fe400078e0008 */
[----:B------:R-:W-:-:S06]  /*01b0*/  IMAD.HI.U32 R3, R3, R9, R2 ;  /* 0x0000000903037227 */ /* 0x000fcc00078e0002 */
[----:B------:R-:W-:-:S04]  /*01c0*/  IMAD.HI.U32 R3, R3, R6, RZ ;  /* 0x0000000603037227 */ /* 0x000fc800078e00ff */
[----:B------:R-:W-:-:S05]  /*01d0*/  IMAD R0, R3, R0, R6 ;  /* 0x0000000003007224 */ /* 0x000fca00078e0206 */
[----:B------:R-:W-:-:S13]  /*01e0*/  ISETP.GT.U32.AND P1, PT, R7, R0, PT ;  /* 0x000000000700720c */ /* 0x000fda0003f24070 */
[----:B------:R-:W-:Y:S02]  /*01f0*/  @!P1 IMAD.IADD R0, R0, 0x1, -R7 ;  /* 0x0000000100009824 */ /* 0x000fe400078e0a07 */
[----:B------:R-:W-:Y:S01]  /*0200*/  @!P1 VIADD R3, R3, 0x1 ;  /* 0x0000000103039836 */ /* 0x000fe20000000000 */
[----:B------:R-:W-:Y:S02]  /*0210*/  ISETP.NE.AND P1, PT, R4, RZ, PT ;  /* 0x000000ff0400720c */ /* 0x000fe40003f25270 */
[----:B------:R-:W-:Y:S02]  /*0220*/  ISETP.GE.U32.AND P0, PT, R0, R7, PT ;  /* 0x000000070000720c */ /* 0x000fe40003f06070 */
[----:B------:R-:W-:-:S04]  /*0230*/  LOP3.LUT R0, R5, R4, RZ, 0x3c, !PT ;  /* 0x0000000405007212 */ /* 0x000fc800078e3cff */
[----:B------:R-:W-:Y:S01]  /*0240*/  ISETP.GE.AND P2, PT, R0, RZ, PT ;  /* 0x000000ff0000720c */ /* 0x000fe20003f46270 */
[----:B------:R-:W-:-:S06]  /*0250*/  VIADD R0, R12, 0x7f ;  /* 0x0000007f0c007836 */ /* 0x000fcc0000000000 */
[----:B------:R-:W-:-:S04]  /*0260*/  @P0 VIADD R3, R3, 0x1 ;  /* 0x0000000103030836 */ /* 0x000fc80000000000 */
[----:B------:R-:W-:Y:S01]  /*0270*/  IMAD.MOV.U32 R8, RZ, RZ, R3 ;  /* 0x000000ffff087224 */ /* 0x000fe200078e0003 */
[----:B------:R-:W-:-:S03]  /*0280*/  SHF.R.S32.HI R3, RZ, 0x1f, R0 ;  /* 0x0000001fff037819 */ /* 0x000fc60000011400 */
[----:B------:R-:W-:Y:S01]  /*0290*/  @!P2 IMAD.MOV R8, RZ, RZ, -R8 ;  /* 0x000000ffff08a224 */ /* 0x000fe200078e0a08 */
[----:B------:R-:W-:Y:S02]  /*02a0*/  LEA.HI R3, R3, R0, RZ, 0x7 ;  /* 0x0000000003037211 */ /* 0x000fe400078f38ff */
[----:B------:R-:W-:-:S04]  /*02b0*/  @!P1 LOP3.LUT R8, RZ, R4, RZ, 0x33, !PT ;  /* 0x00000004ff089212 */ /* 0x000fc800078e33ff */
[----:B------:R-:W-:Y:S01]  /*02c0*/  LEA.HI.SX32 R3, R3, -R8, 0x19 ;  /* 0x8000000803037211 */ /* 0x000fe200078fcaff */
[----:B------:R-:W-:-:S03]  /*02d0*/  IMAD.MOV R6, RZ, RZ, -R8 ;  /* 0x000000ffff067224 */ /* 0x000fc600078e0a08 */
[----:B------:R-:W-:Y:S01]  /*02e0*/  VIMNMX R9, R3, 0x1, PT ;  /* 0x0000000103097848 */ /* 0x000fe20003fe0100 */
[----:B------:R-:W-:-:S03]  /*02f0*/  IMAD R6, R4, R6, R5 ;  /* 0x0000000604067224 */ /* 0x000fc600078e0205 */
        /* <DEDUP_REMOVED lines=9> */
[----:B------:R-:W-:Y:S01]  /*0390*/  IMAD.MOV.U32 R4, RZ, RZ, R10 ;  /* 0x000000ffff047224 */ /* 0x000fe200078e000a */
[----:B------:R-:W-:-:S03]  /*03a0*/  IABS R10, R6 ;  /* 0x00000006000a7213 */ /* 0x000fc60000000000 */
        /* <DEDUP_REMOVED lines=11> */
[----:B------:R-:W-:Y:S02]  /*0460*/  ISETP.GE.AND P2, PT, R0, RZ, PT ;  /* 0x000000ff0000720c */ /* 0x000fe40003f46270 */
[----:B------:R-:W0:Y:S05]  /*0470*/  S2R R0, SR_TID.X ;  /* 0x0000000000007919 */ /* 0x000e2a0000002100 */
[----:B------:R-:W-:Y:S01]  /*0480*/  @P0 VIADD R3, R3, 0x1 ;  /* 0x0000000103030836 */ /* 0x000fe20000000000 */
[----:B------:R-:W-:-:S05]  /*0490*/  ISETP.GT.AND P0, PT, R20, 0x3f, PT ;  /* 0x0000003f1400780c */ /* 0x000fca0003f04270 */
[----:B------:R-:W-:Y:S01]  /*04a0*/  @!P2 IMAD.MOV R3, RZ, RZ, -R3 ;  /* 0x000000ffff03a224 */ /* 0x000fe200078e0a03 */
[----:B------:R-:W-:-:S05]  /*04b0*/  @!P1 LOP3.LUT R3, RZ, R9, RZ, 0x33, !PT ;  /* 0x00000009ff039212 */ /* 0x000fca00078e33ff */
[----:B------:R-:W-:Y:S02]  /*04c0*/  IMAD.MOV R2, RZ, RZ, -R3 ;  /* 0x000000ffff027224 */ /* 0x000fe400078e0a03 */
[----:B------:R-:W-:Y:S02]  /*04d0*/  IMAD.SHL.U32 R5, R3, 0x40, RZ ;  /* 0x0000004003057824 */ /* 0x000fe400078e00ff */
[----:B------:R-:W-:-:S04]  /*04e0*/  IMAD R2, R9, R2, R6 ;  /* 0x0000000209027224 */ /* 0x000fc800078e0206 */
[----:B------:R-:W-:Y:S01]  /*04f0*/  IMAD.IADD R7, R8, 0x1, R2 ;  /* 0x0000000108077824 */ /* 0x000fe200078e0202 */
[----:B0-----:R-:W-:-:S05]  /*0500*/  LOP3.LUT R2, R0, 0x7f, RZ, 0xc0, !PT ;  /* 0x0000007f00027812 */ /* 0x001fca00078ec0ff */
[----:B------:R-:W-:Y:S01]  /*0510*/  IMAD R4, R7, 0x80, R2 ;  /* 0x0000008007047824 */ /* 0x000fe200078e0202 */
[----:B------:R-:W-:Y:S06]  /*0520*/  @P0 BRA `(.L_x_0) ;  /* 0x0000000000880947 */ /* 0x000fec0003800000 */
[----:B------:R-:W-:Y:S01]  /*0530*/  IMAD.SHL.U32 R6, R0, 0x8, RZ ;  /* 0x0000000800067824 */ /* 0x000fe200078e00ff */
[----:B------:R-:W-:Y:S02]  /*0540*/  CS2R R56, SRZ ;  /* 0x0000000000387805 */ /* 0x000fe4000001ff00 */
[----:B------:R-:W-:Y:S02]  /*0550*/  CS2R R58, SRZ ;  /* 0x00000000003a7805 */ /* 0x000fe4000001ff00 */
[----:B------:R-:W-:Y:S02]  /*0560*/  CS2R R60, SRZ ;  /* 0x00000000003c7805 */ /* 0x000fe4000001ff00 */
[----:B------:R-:W-:Y:S02]  /*0570*/  CS2R R62, SRZ ;  /* 0x00000000003e7805 */ /* 0x000fe4000001ff00 */
[----:B------:R-:W-:Y:S02]  /*0580*/  CS2R R64, SRZ ;  /* 0x0000000000407805 */ /* 0x000fe4000001ff00 */
[----:B------:R-:W-:-:S02]  /*0590*/  CS2R R66, SRZ ;  /* 0x0000000000427805 */ /* 0x000fc4000001ff00 */
        /* <DEDUP_REMOVED lines=25> */
[----:B------:R-:W-:Y:S01]  /*0730*/  CS2R R54, SRZ ;  /* 0x0000000000367805 */ /* 0x000fe2000001ff00 */
[----:B------:R-:W-:Y:S06]  /*0740*/  BRA `(.L_x_1) ;  /* 0x0000005400a47947 */ /* 0x000fec0003800000 */
.L_x_0:
[----:B------:R-:W-:Y:S01]  /*0750*/  IABS R15, R12 ;  /* 0x0000000c000f7213 */ /* 0x000fe20000000000 */
[----:B------:R-:W-:Y:S01]  /*0760*/  ULDC UR4, c[0x0][0x234] ;  /* 0x00008d0000047ab9 */ /* 0x000fe20000000800 */
[----:B------:R-:W-:Y:S01]  /*0770*/  IABS R3, R13 ;  /* 0x0000000d00037213 */ /* 0x000fe20000000000 */
[----:B------:R-:W-:Y:S01]  /*0780*/  ULDC.64 UR6, c[0x0][0x210] ;  /* 0x0000840000067ab9 */ /* 0x000fe20000000a00 */
[----:B------:R-:W0:Y:S01]  /*0790*/  I2F.RP R10, R15 ;  /* 0x0000000f000a7306 */ /* 0x000e220000209400 */
[----:B------:R-:W-:Y:S01]  /*07a0*/  ISETP.GE.AND P6, PT, R4, RZ, PT ;  /* 0x000000ff0400720c */ /* 0x000fe20003fc6270 */
[----:B------:R-:W-:Y:S01]  /*07b0*/  ULDC.64 UR8, c[0x0][0x218] ;  /* 0x0000860000087ab9 */ /* 0x000fe20000000a00 */
[----:B------:R-:W-:Y:S01]  /*07c0*/  USHF.R.U32.HI UR13, URZ, 0x4, UR12 ;  /* 0x000000043f0d7899 */ /* 0x000fe2000801160c */
[----:B------:R-:W-:Y:S01]  /*07d0*/  CS2R R78, SRZ ;  /* 0x00000000004e7805 */ /* 0x000fe2000001ff00 */
[----:B------:R-:W-:Y:S01]  /*07e0*/  UMOV UR5, URZ ;  /* 0x0000003f00057c82 */ /* 0x000fe20008000000 */
[----:B------:R-:W-:Y:S01]  /*07f0*/  CS2R R80, SRZ ;  /* 0x0000000000507805 */ /* 0x000fe2000001ff00 */
[----:B------:R-:W-:Y:S01]  /*0800*/  USGXT.U32 UR13, UR13, 0xe ;  /* 0x0000000e0d0d789a */ /* 0x000fe20008000000 */
[----:B------:R-:W1:Y:S01]  /*0810*/  I2F.RP R11, R3 ;  /* 0x00000003000b7306 */ /* 0x000e620000209400 */
[----:B------:R-:W-:-:S02]  /*0820*/  CS2R R82, SRZ ;  /* 0x0000000000527805 */ /* 0x000fc4000001ff00 */
[----:B------:R-:W-:Y:S02]  /*0830*/  CS2R R84, SRZ ;  /* 0x0000000000547805 */ /* 0x000fe4000001ff00 */
[----:B------:R-:W-:Y:S01]  /*0840*/  CS2R R86, SRZ ;  /* 0x0000000000567805 */ /* 0x000fe2000001ff00 */
[----:B------:R-:W-:Y:S01]  /*0850*/  UMOV UR10, 0xfffffffe ;  /* 0xfffffffe000a7882 */ /* 0x000fe20000000000 */
[----:B------:R-:W-:Y:S01]  /*0860*/  UMOV UR11, 0x7fffffdf ;  /* 0x7fffffdf000b7882 */ /* 0x000fe20000000000 */
[----:B------:R-:W-:Y:S01]  /*0870*/  ULDC UR25, c[0x0][0x238] ;  /* 0x00008e0000197ab9 */ /* 0x000fe20000000800 */
[----:B0-----:R-:W0:Y:S08]  /*0880*/  MUFU.RCP R10, R10 ;  /* 0x0000000a000a7308 */ /* 0x001e300000001000 */
[----:B-1----:R-:W1:Y:S01]  /*0890*/  MUFU.RCP R11, R11 ;  /* 0x0000000b000b7308 */ /* 0x002e620000001000 */
[----:B0-----:R-:W-:Y:S01]  /*08a0*/  VIADD R6, R10, 0xffffffe ;  /* 0x0ffffffe0a067836 */ /* 0x001fe20000000000 */
[----:B------:R-:W-:-:S06]  /*08b0*/  IABS R10, R4 ;  /* 0x00000004000a7213 */ /* 0x000fcc0000000000 */
[----:B------:R0:W2:Y:S01]  /*08c0*/  F2I.FTZ.U32.TRUNC.NTZ R7, R6 ;  /* 0x0000000600077305 */ /* 0x0000a2000021f000 */
[----:B-1----:R-:W-:-:S07]  /*08d0*/  VIADD R8, R11, 0xffffffe ;  /* 0x0ffffffe0b087836 */ /* 0x002fce0000000000 */
[----:B------:R1:W3:Y:S01]  /*08e0*/  F2I.FTZ.U32.TRUNC.NTZ R9, R8 ;  /* 0x0000000800097305 */ /* 0x0002e2000021f000 */
[----:B0-----:R-:W-:Y:S02]  /*08f0*/  IMAD.MOV.U32 R6, RZ, RZ, RZ ;  /* 0x000000ffff067224 */ /* 0x001fe400078e00ff */
[----:B--2---:R-:W-:Y:S02]  /*0900*/  IMAD.MOV R14, RZ, RZ, -R7 ;  /* 0x000000ffff0e7224 */ /* 0x004fe400078e0a07 */
[----:B-1----:R-:W-:Y:S02]  /*0910*/  IMAD.MOV.U32 R8, RZ, RZ, RZ ;  /* 0x000000ffff087224 */ /* 0x002fe400078e00ff */
[----:B------:R-:W-:Y:S01]  /*0920*/  IMAD R17, R14, R15, RZ ;  /* 0x0000000f0e117224 */ /* 0x000fe200078e02ff */
[----:B------:R-:W-:-:S03]  /*0930*/  SHF.R.U32.HI R14, RZ, 0x6, R0 ;  /* 0x00000006ff0e7819 */ /* 0x000fc60000011600 */
[----:B------:R-:W-:Y:S01]  /*0940*/  IMAD.HI.U32 R7, R7, R17, R6 ;  /* 0x0000001107077227 */ /* 0x000fe200078e0006 */
[----:B------:R-:W-:-:S03]  /*0950*/  SGXT.U32 R6, R14, 0x1 ;  /* 0x000000010e06781a */ /* 0x000fc60000000000 */
[----:B---3--:R-:W-:Y:S01]  /*0960*/  IMAD.MOV R11, RZ, RZ, -R9 ;  /* 0x000000ffff0b7224 */ /* 0x008fe200078e0a09 */
[----:B------:R-:W-:Y:S01]  /*0970*/  LOP3.LUT R27, R5, R6, RZ, 0xfc, !PT ;  /* 0x00000006051b7212 */ /* 0x000fe200078efcff */
[----:B------:R-:W-:-:S03]  /*0980*/  IMAD.HI.U32 R7, R7, R10, RZ ;  /* 0x0000000a07077227 */ /* 0x000fc600078e00ff */
[C---:B------:R-:W-:Y:S01]  /*0990*/  LOP3.LUT R17, R27.reuse, 0x3c, RZ, 0xfc, !PT ;  /* 0x0000003c1b117812 */ /* 0x040fe200078efcff */
[----:B------:R-:W-:Y:S01]  /*09a0*/  IMAD.MOV.U32 R6, RZ, RZ, R11 ;  /* 0x000000ffff067224 */ /* 0x000fe200078e000b */
[----:B------:R-:W-:Y:S01]  /*09b0*/  LOP3.LUT R19, R27, 0x38, RZ, 0xfc, !PT ;  /* 0x000000381b137812 */ /* 0x000fe200078efcff */
[----:B------:R-:W-:Y:S01]  /*09c0*/  IMAD.MOV R7, RZ, RZ, -R7 ;  /* 0x000000ffff077224 */ /* 0x000fe200078e0a07 */
[----:B------:R-:W-:Y:S01]  /*09d0*/  IABS R14, R17 ;  /* 0x00000011000e7213 */ /* 0x000fe20000000000 */
[----:B------:R-:W-:Y:S01]  /*09e0*/  IMAD R11, R6, R3, RZ ;  /* 0x00000003060b7224 */ /* 0x000fe200078e02ff */
[----:B------:R-:W-:Y:S01]  /*09f0*/  IABS R16, R19 ;  /* 0x0000001300107213 */ /* 0x000fe20000000000 */
[----:B------:R-:W-:Y:S01]  /*0a00*/  IMAD R6, R15, R7, R10 ;  /* 0x000000070f067224 */ /* 0x000fe200078e020a */
[----:B------:R-:W-:Y:S01]  /*0a10*/  LOP3.LUT R21, R27, 0x36, RZ, 0xfc, !PT ;  /* 0x000000361b157812 */ /* 0x000fe200078efcff */
[----:B------:R-:W-:Y:S01]  /*0a20*/  IMAD.HI.U32 R8, R9, R11, R8 ;  /* 0x0000000b09087227 */ /* 0x000fe200078e0008 */
[----:B------:R-:W-:-:S02]  /*0a30*/  LOP3.LUT R11, R27, 0x3a, RZ, 0xfc, !PT ;  /* 0x0000003a1b0b7812 */ /* 0x000fc400078efcff */
[----:B------:R-:W-:Y:S01]  /*0a40*/  ISETP.GT.U32.AND P0, PT, R15, R6, PT ;  /* 0x000000060f00720c */ /* 0x000fe20003f04070 */
[----:B------:R-:W-:Y:S01]  /*0a50*/  IMAD.MOV.U32 R10, RZ, RZ, R14 ;  /* 0x000000ffff0a7224 */ /* 0x000fe200078e000e */
[----:B------:R-:W-:Y:S02]  /*0a60*/  IABS R14, R11 ;  /* 0x0000000b000e7213 */ /* 0x000fe40000000000 */
[----:B------:R-:W-:Y:S01]  /*0a70*/  IABS R22, R21 ;  /* 0x0000001500167213 */ /* 0x000fe20000000000 */
[C---:B------:R-:W-:Y:S01]  /*0a80*/  IMAD.HI.U32 R7, R8.reuse, R10, RZ ;  /* 0x0000000a08077227 */ /* 0x040fe200078e00ff */
[----:B------:R-:W-:Y:S02]  /*0a90*/  ISETP.GE.AND P3, PT, R17, RZ, PT ;  /* 0x000000ff1100720c */ /* 0x000fe40003f66270 */
[C---:B------:R-:W-:Y:S01]  /*0aa0*/  LOP3.LUT R17, R27.reuse, 0x2a, RZ, 0xfc, !PT ;  /* 0x0000002a1b117812 */ /* 0x040fe200078efcff */
[----:B------:R-:W-:Y:S01]  /*0ab0*/  IMAD.MOV R9, RZ, RZ, -R7 ;  /* 0x000000ffff097224 */ /* 0x000fe200078e0a07 */
[----:B------:R-:W-:Y:S01]  /*0ac0*/  LOP3.LUT R23, R27, 0x24, RZ, 0xfc, !PT ;  /* 0x000000241b177812 */ /* 0x000fe200078efcff */
[----:B------:R-:W-:Y:S01]  /*0ad0*/  IMAD.HI.U32 R7, R8, R14, RZ ;  /* 0x0000000e08077227 */ /* 0x000fe200078e00ff */
[----:B------:R-:W-:-:S02]  /*0ae0*/  IABS R32, R17 ;  /* 0x0000001100207213 */ /* 0x000fc40000000000 */
[----:B------:R-:W-:Y:S01]  /*0af0*/  IABS R38, R23 ;  /* 0x0000001700267213 */ /* 0x000fe20000000000 */
[----:B------:R-:W-:Y:S01]  /*0b00*/  IMAD R10, R3, R9, R10 ;  /* 0x00000009030a7224 */ /* 0x000fe200078e020a */
[C---:B------:R-:W-:Y:S01]  /*0b10*/  LOP3.LUT R37, R27.reuse, 0xc, RZ, 0xfc, !PT ;  /* 0x0000000c1b257812 */ /* 0x040fe200078efcff */
[----:B------:R-:W-:Y:S01]  /*0b20*/  IMAD.MOV R9, RZ, RZ, -R7 ;  /* 0x000000ffff097224 */ /* 0x000fe200078e0a07 */
[----:B------:R-:W-:Y:S01]  /*0b30*/  LOP3.LUT R35, R27, 0x10, RZ, 0xfc, !PT ;  /* 0x000000101b237812 */ /* 0x000fe200078efcff */
[----:B------:R-:W-:Y:S01]  /*0b40*/  IMAD.HI.U32 R7, R8, R16, RZ ;  /* 0x0000001008077227 */ /* 0x000fe200078e00ff */
[C---:B------:R-:W-:Y:S02]  /*0b50*/  ISETP.GT.U32.AND P2, PT, R3.reuse, R10, PT ;  /* 0x0000000a0300720c */ /* 0x040fe40003f44070 */
[----:B------:R-:W-:Y:S01]  /*0b60*/  IABS R62, R37 ;  /* 0x00000025003e7213 */ /* 0x000fe20000000000 */
[----:B------:R-:W-:Y:S01]  /*0b70*/  @!P0 IMAD.IADD R6, R6, 0x1, -R15 ;  /* 0x0000000106068824 */ /* 0x000fe200078e0a0f */
[----:B------:R-:W-:Y:S01]  /*0b80*/  ISETP.NE.AND P0, PT, R12, RZ, PT ;  /* 0x000000ff0c00720c */ /* 0x000fe20003f05270 */
[----:B------:R-:W-:Y:S01]  /*0b90*/  IMAD R14, R3, R9, R14 ;  /* 0x00000009030e7224 */ /* 0x000fe200078e020e */
[----:B------:R-:W-:Y:S01]  /*0ba0*/  LOP3.LUT R9, R27, 0x32, RZ, 0xfc, !PT ;  /* 0x000000321b097812 */ /* 0x000fe200078efcff */
[----:B------:R-:W-:Y:S01]  /*0bb0*/  IMAD.MOV R7, RZ, RZ, -R7 ;  /* 0x000000ffff077224 */ /* 0x000fe200078e0a07 */
[----:B------:R-:W-:-:S02]  /*0bc0*/  ISETP.GT.U32.AND P1, PT, R15, R6, PT ;  /* 0x000000060f00720c */ /* 0x000fc40003f24070 */
[C---:B------:R-:W-:Y:S01]  /*0bd0*/  ISETP.GT.U32.AND P5, PT, R3.reuse, R14, PT ;  /* 0x0000000e0300720c */ /* 0x040fe20003fa4070 */
[----:B------:R-:W-:Y:S01]  /*0be0*/  IMAD R16, R3, R7, R16 ;  /* 0x0000000703107224 */ /* 0x000fe200078e0210 */
[----:B------:R-:W-:Y:S01]  /*0bf0*/  IABS R26, R9 ;  /* 0x00000009001a7213 */ /* 0x000fe20000000000 */
[----:B------:R-:W-:Y:S01]  /*0c00*/  @!P2 IMAD.IADD R10, R10, 0x1, -R3 ;  /* 0x000000010a0aa824 */ /* 0x000fe200078e0a03 */
[----:B------:R-:W-:Y:S01]  /*0c10*/  LOP3.LUT R39, R27, 0xa, RZ, 0xfc, !PT ;  /* 0x0000000a1b277812 */ /* 0x000fe200078efcff */
[----:B------:R-:W-:Y:S01]  /*0c20*/  IMAD.HI.U32 R7, R8, R22, RZ ;  /* 0x0000001608077227 */ /* 0x000fe200078e00ff */
[C---:B------:R-:W-:Y:S02]  /*0c30*/  ISETP.GT.U32.AND P4, PT, R3.reuse, R16, PT ;  /* 0x000000100300720c */ /* 0x040fe40003f84070 */
[----:B------:R-:W-:Y:S01]  /*0c40*/  ISETP.GT.U32.AND P2, PT, R3, R10, PT ;  /* 0x0000000a0300720c */ /* 0x000fe20003f44070 */
[----:B------:R-:W-:Y:S01]  /*0c50*/  IMAD.MOV R7, RZ, RZ, -R7 ;  /* 0x000000ffff077224 */ /* 0x000fe200078e0a07 */
[----:B------:R-:W-:Y:S01]  /*0c60*/  IABS R58, R35 ;  /* 0x00000023003a7213 */ /* 0x000fe20000000000 */
[----:B------:R-:W-:Y:S01]  /*0c70*/  @!P1 IMAD.IADD R6, R6, 0x1, -R15 ;  /* 0x0000000106069824 */ /* 0x000fe200078e0a0f */
[----:B------:R-:W-:Y:S01]  /*0c80*/  ISETP.GE.AND P1, PT, R11, RZ, PT ;  /* 0x000000ff0b00720c */ /* 0x000fe20003f26270 */
[--C-:B------:R-:W-:Y:S01]  /*0c90*/  @!P5 IMAD.IADD R14, R14, 0x1, -R3.reuse ;  /* 0x000000010e0ed824 */ /* 0x100fe200078e0a03 */
[----:B------:R-:W-:Y:S01]  /*0ca0*/  LOP3.LUT R11, R27, 0x30, RZ, 0xfc, !PT ;  /* 0x000000301b0b7812 */ /* 0x000fe200078efcff */
[----:B------:R-:W-:Y:S01]  /*0cb0*/  @!P6 IMAD.MOV R6, RZ, RZ, -R6 ;  /* 0x000000ffff06e224 */ /* 0x000fe200078e0a06 */
[----:B------:R-:W-:Y:S01]  /*0cc0*/  @!P0 LOP3.LUT R6, RZ, R12, RZ, 0x33, !PT ;  /* 0x0000000cff068212 */ /* 0x000fe200078e33ff */
[C---:B------:R-:W-:Y:S01]  /*0cd0*/  IMAD R22, R3.reuse, R7, R22 ;  /* 0x0000000703167224 */ /* 0x040fe200078e0216 */
[----:B------:R-:W-:Y:S01]  /*0ce0*/  ISETP.GT.U32.AND P0, PT, R3, R14, PT ;  /* 0x0000000e0300720c */ /* 0x000fe20003f04070 */
[--C-:B------:R-:W-:Y:S01]  /*0cf0*/  @!P4 IMAD.IADD R16, R16, 0x1, -R3.reuse ;  /* 0x000000011010c824 */ /* 0x100fe200078e0a03 */
[----:B------:R-:W-:Y:S01]  /*0d00*/  LOP3.LUT R7, R27, 0x34, RZ, 0xfc, !PT ;  /* 0x000000341b077812 */ /* 0x000fe200078efcff */
[--C-:B------:R-:W-:Y:S01]  /*0d10*/  @!P2 IMAD.IADD R10, R10, 0x1, -R3.reuse ;  /* 0x000000010a0aa824 */ /* 0x100fe200078e0a03 */
[----:B------:R-:W-:Y:S01]  /*0d20*/  IABS R28, R11 ;  /* 0x0000000b001c7213 */ /* 0x000fe20000000000 */
[----:B------:R-:W-:Y:S01]  /*0d30*/  IMAD R6, R6, UR4, RZ ;  /* 0x0000000406067c24 */ /* 0x000fe2000f8e02ff */
[----:B------:R-:W-:Y:S01]  /*0d40*/  ISETP.GT.U32.AND P2, PT, R3, R16, PT ;  /* 0x000000100300720c */ /* 0x000fe20003f44070 */
[----:B------:R-:W-:Y:S01]  /*0d50*/  IMAD.MOV.U32 R12, RZ, RZ, R10 ;  /* 0x000000ffff0c7224 */ /* 0x000fe200078e000a */
[----:B------:R-:W-:Y:S01]  /*0d60*/  ISETP.GE.AND P4, PT, R7, RZ, PT ;  /* 0x000000ff0700720c */ /* 0x000fe20003f86270 */
[----:B------:R-:W-:Y:S01]  /*0d70*/  IMAD.HI.U32 R10, R8, R28, RZ ;  /* 0x0000001c080a7227 */ /* 0x000fe200078e00ff */
[----:B------:R-:W-:Y:S01]  /*0d80*/  IABS R7, R7 ;  /* 0x0000000700077213 */ /* 0x000fe20000000000 */
[----:B------:R-:W-:Y:S01]  /*0d90*/  ULDC UR4, c[0x0][0x240] ;  /* 0x0000900000047ab9 */ /* 0x000fe20000000800 */
[----:B------:R-:W-:Y:S01]  /*0da0*/  ISETP.GE.AND P6, PT, R19, RZ, PT ;  /* 0x000000ff1300720c */ /* 0x000fe20003fc6270 */
[----:B------:R-:W-:Y:S01]  /*0db0*/  @!P0 IMAD.IADD R14, R14, 0x1, -R3 ;  /* 0x000000010e0e8824 */ /* 0x000fe200078e0a03 */
[----:B------:R-:W-:Y:S01]  /*0dc0*/  ISETP.GE.AND P0, PT, R11, RZ, PT ;  /* 0x000000ff0b00720c */ /* 0x000fe20003f06270 */
[----:B------:R-:W-:Y:S01]  /*0dd0*/  IMAD.MOV.U32 R11, RZ, RZ, R7 ;  /* 0x000000ffff0b7224 */ /* 0x000fe200078e0007 */
[----:B------:R-:W-:Y:S01]  /*0de0*/  LOP3.LUT R15, R27, 0x2c, RZ, 0xfc, !PT ;  /* 0x0000002c1b0f7812 */ /* 0x000fe200078efcff */
[----:B------:R-:W-:Y:S01]  /*0df0*/  @!P3 IMAD.MOV R12, RZ, RZ, -R12 ;  /* 0x000000ffff0cb224 */ /* 0x000fe200078e0a0c */
[----:B------:R-:W-:Y:S01]  /*0e00*/  ISETP.GE.AND P3, PT, R9, RZ, PT ;  /* 0x000000ff0900720c */ /* 0x000fe20003f66270 */
[----:B------:R-:W-:Y:S01]  /*0e10*/  @!P2 IMAD.IADD R16, R16, 0x1, -R3 ;  /* 0x000000011010a824 */ /* 0x000fe200078e0a03 */
[----:B------:R-:W-:Y:S01]  /*0e20*/  ISETP.GT.U32.AND P2, PT, R3, R22, PT ;  /* 0x000000160300720c */ /* 0x000fe20003f44070 */
[----:B------:R-:W-:Y:S01]  /*0e30*/  IMAD.HI.U32 R7, R8, R11, RZ ;  /* 0x0000000b08077227 */ /* 0x000fe200078e00ff */
[----:B------:R-:W-:-:S02]  /*0e40*/  IABS R30, R15 ;  /* 0x0000000f001e7213 */ /* 0x000fc40000000000 */
[----:B------:R-:W-:Y:S01]  /*0e50*/  ISETP.GE.AND P5, PT, R21, RZ, PT ;  /* 0x000000ff1500720c */ /* 0x000fe20003fa6270 */
[----:B------:R-:W-:Y:S01]  /*0e60*/  IMAD.MOV R24, RZ, RZ, -R7 ;  /* 0x000000ffff187224 */ /* 0x000fe200078e0a07 */
[C---:B------:R-:W-:Y:S01]  /*0e70*/  LOP3.LUT R19, R27.reuse, 0x28, RZ, 0xfc, !PT ;  /* 0x000000281b137812 */ /* 0x040fe200078efcff */
[----:B------:R-:W-:Y:S01]  /*0e80*/  IMAD.MOV R7, RZ, RZ, -R10 ;  /* 0x000000ffff077224 */ /* 0x000fe200078e0a0a */
[----:B------:R-:W-:Y:S01]  /*0e90*/  LOP3.LUT R21, R27, 0x26, RZ, 0xfc, !PT ;  /* 0x000000261b157812 */ /* 0x000fe200078efcff */
[----:B------:R-:W-:Y:S01]  /*0ea0*/  IMAD.HI.U32 R9, R8, R26, RZ ;  /* 0x0000001a08097227 */ /* 0x000fe200078e00ff */
[----:B------:R-:W-:Y:S02]  /*0eb0*/  IABS R34, R19 ;  /* 0x0000001300227213 */ /* 0x000fe40000000000 */
[----:B------:R-:W-:Y:S01]  /*0ec0*/  IABS R64, R39 ;  /* 0x0000002700407213 */ /* 0x000fe20000000000 */
[----:B------:R-:W-:Y:S01]  /*0ed0*/  IMAD R10, R3, R24, R11 ;  /* 0x00000018030a7224 */ /* 0x000fe200078e020b */
[----:B------:R-:W-:Y:S01]  /*0ee0*/  IABS R11, R21 ;  /* 0x00000015000b7213 */ /* 0x000fe20000000000 */
[----:B------:R-:W-:Y:S01]  /*0ef0*/  IMAD.MOV R9, RZ, RZ, -R9 ;  /* 0x000000ffff097224 */ /* 0x000fe200078e0a09 */
[----:B------:R-:W-:Y:S01]  /*0f00*/  LOP3.LUT R41, R27, 0x8, RZ, 0xfc, !PT ;  /* 0x000000081b297812 */ /* 0x000fe200078efcff */
[----:B------:R-:W-:Y:S01]  /*0f10*/  @!P2 IMAD.IADD R22, R22, 0x1, -R3 ;  /* 0x000000011616a824 */ /* 0x000fe200078e0a03 */
[C---:B------:R-:W-:Y:S01]  /*0f20*/  ISETP.GT.U32.AND P2, PT, R3.reuse, R10, PT ;  /* 0x0000000a0300720c */ /* 0x040fe20003f44070 */
[C---:B------:R-:W-:Y:S01]  /*0f30*/  IMAD R26, R3.reuse, R9, R26 ;  /* 0x00000009031a7224 */ /* 0x040fe200078e021a */
[----:B------:R-:W-:Y:S01]  /*0f40*/  IABS R66, R41 ;  /* 0x0000002900427213 */ /* 0x000fe20000000000 */
[----:B------:R-:W-:Y:S01]  /*0f50*/  @!P1 IMAD.MOV R14, RZ, RZ, -R14 ;  /* 0x000000ffff0e9224 */ /* 0x000fe200078e0a0e */
[C---:B------:R-:W-:Y:S01]  /*0f60*/  ISETP.GT.U32.AND P1, PT, R3.reuse, R22, PT ;  /* 0x000000160300720c */ /* 0x040fe20003f24070 */
[----:B------:R-:W-:Y:S01]  /*0f70*/  @!P6 IMAD.MOV R16, RZ, RZ, -R16 ;  /* 0x000000ffff10e224 */ /* 0x000fe200078e0a10 */
[C---:B------:R-:W-:Y:S01]  /*0f80*/  ISETP.GT.U32.AND P6, PT, R3.reuse, R26, PT ;  /* 0x0000001a0300720c */ /* 0x040fe20003fc4070 */
[----:B------:R-:W-:Y:S01]  /*0f90*/  IMAD R28, R3, R7, R28 ;  /* 0x00000007031c7224 */ /* 0x000fe200078e021c */
[C---:B------:R-:W-:Y:S01]  /*0fa0*/  LOP3.LUT R43, R27.reuse, 0x6, RZ, 0xfc, !PT ;  /* 0x000000061b2b7812 */ /* 0x040fe200078efcff */
[----:B------:R-:W-:Y:S01]  /*0fb0*/  IMAD.HI.U32 R7, R8, R30, RZ ;  /* 0x0000001e08077227 */ /* 0x000fe200078e00ff */
[----:B------:R-:W-:-:S02]  /*0fc0*/  LOP3.LUT R45, R27, 0x4, RZ, 0xfc, !PT ;  /* 0x000000041b2d7812 */ /* 0x000fc400078efcff */
[----:B------:R-:W-:Y:S01]  /*0fd0*/  IABS R68, R43 ;  /* 0x0000002b00447213 */ /* 0x000fe20000000000 */
[----:B------:R-:W-:Y:S01]  /*0fe0*/  IMAD.MOV R7, RZ, RZ, -R7 ;  /* 0x000000ffff077224 */ /* 0x000fe200078e0a07 */
[----:B------:R-:W-:Y:S01]  /*0ff0*/  IABS R70, R45 ;  /* 0x0000002d00467213 */ /* 0x000fe20000000000 */
[--C-:B------:R-:W-:Y:S01]  /*1000*/  @!P2 IMAD.IADD R10, R10, 0x1, -R3.reuse ;  /* 0x000000010a0aa824 */ /* 0x100fe200078e0a03 */
[----:B------:R-:W-:Y:S01]  /*1010*/  LOP3.LUT R47, R27, 0x2, RZ, 0xfc, !PT ;  /* 0x000000021b2f7812 */ /* 0x000fe200078efcff */
[C---:B------:R-:W-:Y:S01]  /*1020*/  IMAD R30, R3.reuse, R7, R30 ;  /* 0x00000007031e7224 */ /* 0x040fe200078e021e */
[----:B------:R-:W-:Y:S01]  /*1030*/  IABS R25, R27 ;  /* 0x0000001b00197213 */ /* 0x000fe20000000000 */
[--C-:B------:R-:W-:Y:S01]  /*1040*/  @!P1 IMAD.IADD R22, R22, 0x1, -R3.reuse ;  /* 0x0000000116169824 */ /* 0x100fe200078e0a03 */
[C---:B------:R-:W-:Y:S01]  /*1050*/  ISETP.GT.U32.AND P2, PT, R3.reuse, R10, PT ;  /* 0x0000000a0300720c */ /* 0x040fe20003f44070 */
[----:B------:R-:W-:Y:S01]  /*1060*/  @!P6 IMAD.IADD R26, R26, 0x1, -R3 ;  /* 0x000000011a1ae824 */ /* 0x000fe200078e0a03 */
[C---:B------:R-:W-:Y:S01]  /*1070*/  ISETP.GT.U32.AND P1, PT, R3.reuse, R28, PT ;  /* 0x0000001c0300720c */ /* 0x040fe20003f24070 */
[----:B------:R-:W-:Y:S01]  /*1080*/  @!P5 IMAD.MOV R22, RZ, RZ, -R22 ;  /* 0x000000ffff16d224 */ /* 0x000fe200078e0a16 */
[C---:B------:R-:W-:Y:S01]  /*1090*/  ISETP.GT.U32.AND P5, PT, R3.reuse, R30, PT ;  /* 0x0000001e0300720c */ /* 0x040fe20003fa4070 */
[----:B------:R-:W-:Y:S01]  /*10a0*/  IMAD.HI.U32 R9, R8, R32, RZ ;  /* 0x0000002008097227 */ /* 0x000fe200078e00ff */
[----:B------:R-:W-:-:S02]  /*10b0*/  ISETP.GT.U32.AND P6, PT, R3, R26, PT ;  /* 0x0000001a0300720c */ /* 0x000fc40003fc4070 */
[----:B------:R-:W-:Y:S01]  /*10c0*/  IABS R72, R47 ;  /* 0x0000002f00487213 */ /* 0x000fe20000000000 */
[----:B------:R-:W-:-:S04]  /*10d0*/  IMAD.HI.U32 R7, R8, R34, RZ ;  /* 0x0000002208077227 */ /* 0x000fc800078e00ff */
[----:B------:R-:W-:Y:S02]  /*10e0*/  IMAD.MOV R9, RZ, RZ, -R9 ;  /* 0x000000ffff097224 */ /* 0x000fe400078e0a09 */
[----:B------:R-:W-:Y:S02]  /*10f0*/  IMAD.MOV R7, RZ, RZ, -R7 ;  /* 0x000000ffff077224 */ /* 0x000fe400078e0a07 */
[--C-:B------:R-:W-:Y:S02]  /*1100*/  @!P2 IMAD.IADD R10, R10, 0x1, -R3.reuse ;  /* 0x000000010a0aa824 */ /* 0x100fe400078e0a03 */
[C---:B------:R-:W-:Y:S02]  /*1110*/  IMAD R32, R3.reuse, R9, R32 ;  /* 0x0000000903207224 */ /* 0x040fe400078e0220 */
[C---:B------:R-:W-:Y:S02]  /*1120*/  IMAD R34, R3.reuse, R7, R34 ;  /* 0x0000000703227224 */ /* 0x040fe400078e0222 */
[----:B------:R-:W-:Y:S01]  /*1130*/  IMAD.MOV.U32 R24, RZ, RZ, R10 ;  /* 0x000000ffff187224 */ /* 0x000fe200078e000a */
[----:B------:R-:W-:Y:S01]  /*1140*/  ISETP.GT.U32.AND P2, PT, R3, R32, PT ;  /* 0x000000200300720c */ /* 0x000fe20003f44070 */
[--C-:B------:R-:W-:Y:S01]  /*1150*/  @!P5 IMAD.IADD R30, R30, 0x1, -R3.reuse ;  /* 0x000000011e1ed824 */ /* 0x100fe200078e0a03 */
[----:B------:R-:W-:Y:S01]  /*1160*/  ISETP.GE.AND P5, PT, R15, RZ, PT ;  /* 0x000000ff0f00720c */ /* 0x000fe20003fa6270 */
[----:B------:R-:W-:Y:S01]  /*1170*/  @!P6 IMAD.IADD R26, R26, 0x1, -R3 ;  /* 0x000000011a1ae824 */ /* 0x000fe200078e0a03 */
[C---:B------:R-:W-:Y:S01]  /*1180*/  ISETP.GT.U32.AND P6, PT, R3.reuse, R34, PT ;  /* 0x000000220300720c */ /* 0x040fe20003fc4070 */
[----:B------:R-:W-:Y:S01]  /*1190*/  @!P4 IMAD.MOV R24, RZ, RZ, -R24 ;  /* 0x000000ffff18c224 */ /* 0x000fe200078e0a18 */
[----:B------:R-:W-:Y:S01]  /*11a0*/  ISETP.GT.U32.AND P4, PT, R3, R30, PT ;  /* 0x0000001e0300720c */ /* 0x000fe20003f84070 */
[----:B------:R-:W-:Y:S01]  /*11b0*/  IMAD.HI.U32 R7, R8, R11, RZ ;  /* 0x0000000b08077227 */ /* 0x000fe200078e00ff */
[----:B------:R-:W-:-:S03]  /*11c0*/  LOP3.LUT R15, R27, 0x16, RZ, 0xfc, !PT ;  /* 0x000000161b0f7812 */ /* 0x000fc600078efcff */
[----:B------:R-:W-:Y:S01]  /*11d0*/  @!P1 IMAD.IADD R28, R28, 0x1, -R3 ;  /* 0x000000011c1c9824 */ /* 0x000fe200078e0a03 */
[----:B------:R-:W-:Y:S01]  /*11e0*/  IABS R52, R15 ;  /* 0x0000000f00347213 */ /* 0x000fe20000000000 */
[----:B------:R-:W-:-:S03]  /*11f0*/  IMAD.HI.U32 R9, R8, R38, RZ ;  /* 0x0000002608097227 */ /* 0x000fc600078e00ff */
[----:B------:R-:W-:Y:S01]  /*1200*/  ISETP.GT.U32.AND P1, PT, R3, R28, PT ;  /* 0x0000001c0300720c */ /* 0x000fe20003f24070 */
[----:B------:R-:W-:Y:S01]  /*1210*/  IMAD.MOV R10, RZ, RZ, -R7 ;  /* 0x000000ffff0a7224 */ /* 0x000fe200078e0a07 */
[----:B------:R-:W-:Y:S01]  /*1220*/  LOP3.LUT R7, R27, 0x22, RZ, 0xfc, !PT ;  /* 0x000000221b077812 */ /* 0x000fe200078efcff */
[----:B------:R-:W-:Y:S02]  /*1230*/  IMAD.MOV R9, RZ, RZ, -R9 ;  /* 0x000000ffff097224 */ /* 0x000fe400078e0a09 */
[----:B------:R-:W-:Y:S01]  /*1240*/  IMAD R10, R3, R10, R11 ;  /* 0x0000000a030a7224 */ /* 0x000fe200078e020b */
[----:B------:R-:W-:Y:S01]  /*1250*/  IABS R40, R7 ;  /* 0x0000000700287213 */ /* 0x000fe20000000000 */
[--C-:B------:R-:W-:Y:S01]  /*1260*/  @!P2 IMAD.IADD R32, R32, 0x1, -R3.reuse ;  /* 0x000000012020a824 */ /* 0x100fe200078e0a03 */
[----:B------:R-:W-:Y:S01]  /*1270*/  LOP3.LUT R11, R27, 0x20, RZ, 0xfc, !PT ;  /* 0x000000201b0b7812 */ /* 0x000fe200078efcff */
[----:B------:R-:W-:Y:S01]  /*1280*/  IMAD R38, R3, R9, R38 ;  /* 0x0000000903267224 */ /* 0x000fe200078e0226 */
[----:B------:R-:W-:Y:S01]  /*1290*/  ISETP.GE.AND P2, PT, R19, RZ, PT ;  /* 0x000000ff1300720c */ /* 0x000fe20003f46270 */
[--C-:B------:R-:W-:Y:S01]  /*12a0*/  @!P6 IMAD.IADD R34, R34, 0x1, -R3.reuse ;  /* 0x000000012222e824 */ /* 0x100fe200078e0a03 */
[C---:B------:R-:W-:Y:S01]  /*12b0*/  ISETP.GT.U32.AND P6, PT, R3.reuse, R32, PT ;  /* 0x000000200300720c */ /* 0x040fe20003fc4070 */
[--C-:B------:R-:W-:Y:S01]  /*12c0*/  @!P4 IMAD.IADD R30, R30, 0x1, -R3.reuse ;  /* 0x000000011e1ec824 */ /* 0x100fe200078e0a03 */
[C---:B------:R-:W-:Y:S01]  /*12d0*/  ISETP.GT.U32.AND P4, PT, R3.reuse, R10, PT ;  /* 0x0000000a0300720c */ /* 0x040fe20003f84070 */
[----:B------:R-:W-:Y:S01]  /*12e0*/  @!P3 IMAD.MOV R26, RZ, RZ, -R26 ;  /* 0x000000ffff1ab224 */ /* 0x000fe200078e0a1a */
[C---:B------:R-:W-:Y:S01]  /*12f0*/  ISETP.GT.U32.AND P3, PT, R3.reuse, R34, PT ;  /* 0x000000220300720c */ /* 0x040fe20003f64070 */
[----:B------:R-:W-:Y:S01]  /*1300*/  @!P5 IMAD.MOV R30, RZ, RZ, -R30 ;  /* 0x000000ffff1ed224 */ /* 0x000fe200078e0a1e */
[----:B------:R-:W-:Y:S01]  /*1310*/  ISETP.GT.U32.AND P5, PT, R3, R38, PT ;  /* 0x000000260300720c */ /* 0x000fe20003fa4070 */
[----:B------:R-:W-:Y:S01]  /*1320*/  @!P1 IMAD.IADD R28, R28, 0x1, -R3 ;  /* 0x000000011c1c9824 */ /* 0x000fe200078e0a03 */
[----:B------:R-:W-:-:S02]  /*1330*/  ISETP.GE.AND P1, PT, R17, RZ, PT ;  /* 0x000000ff1100720c */ /* 0x000fc40003f26270 */
[----:B------:R-:W-:Y:S01]  /*1340*/  IABS R42, R11 ;  /* 0x0000000b002a7213 */ /* 0x000fe20000000000 */
[----:B------:R-:W-:Y:S01]  /*1350*/  @!P0 IMAD.MOV R28, RZ, RZ, -R28 ;  /* 0x000000ffff1c8224 */ /* 0x000fe200078e0a1c */
[----:B------:R-:W-:Y:S01]  /*1360*/  ISETP.GE.AND P0, PT, R21, RZ, PT ;  /* 0x000000ff1500720c */ /* 0x000fe20003f06270 */
[--C-:B------:R-:W-:Y:S01]  /*1370*/  @!P6 IMAD.IADD R32, R32, 0x1, -R3.reuse ;  /* 0x000000012020e824 */ /* 0x100fe200078e0a03 */
[----:B------:R-:W-:Y:S01]  /*1380*/  ISETP.GE.AND P6, PT, R23, RZ, PT ;  /* 0x000000ff1700720c */ /* 0x000fe20003fc6270 */
[--C-:B------:R-:W-:Y:S01]  /*1390*/  @!P4 IMAD.IADD R10, R10, 0x1, -R3.reuse ;  /* 0x000000010a0ac824 */ /* 0x100fe200078e0a03 */
[----:B------:R-:W-:Y:S01]  /*13a0*/  ISETP.GE.AND P4, PT, R11, RZ, PT ;  /* 0x000000ff0b00720c */ /* 0x000fe20003f86270 */
[--C-:B------:R-:W-:Y:S01]  /*13b0*/  @!P3 IMAD.IADD R34, R34, 0x1, -R3.reuse ;  /* 0x000000012222b824 */ /* 0x100fe200078e0a03 */
[----:B------:R-:W-:Y:S01]  /*13c0*/  ISETP.GE.AND P3, PT, R7, RZ, PT ;  /* 0x000000ff0700720c */ /* 0x000fe20003f66270 */
[----:B------:R-:W-:Y:S01]  /*13d0*/  @!P5 IMAD.IADD R38, R38, 0x1, -R3 ;  /* 0x000000012626d824 */ /* 0x000fe200078e0a03 */
[----:B------:R-:W-:Y:S01]  /*13e0*/  ISETP.GT.U32.AND P5, PT, R3, R10, PT ;  /* 0x0000000a0300720c */ /* 0x000fe20003fa4070 */
[----:B------:R-:W-:Y:S01]  /*13f0*/  IMAD.HI.U32 R7, R8, R40, RZ ;  /* 0x0000002808077227 */ /* 0x000fe200078e00ff */
[----:B------:R-:W-:-:S02]  /*1400*/  LOP3.LUT R11, R27, 0x18, RZ, 0xfc, !PT ;  /* 0x000000181b0b7812 */ /* 0x000fc400078efcff */
[----:B------:R-:W-:Y:S01]  /*1410*/  LOP3.LUT R17, R27, 0x14, RZ, 0xfc, !PT ;  /* 0x000000141b117812 */ /* 0x000fe200078efcff */
[----:B------:R-:W-:Y:S01]  /*1420*/  @!P1 IMAD.MOV R32, RZ, RZ, -R32 ;  /* 0x000000ffff209224 */ /* 0x000fe200078e0a20 */
[----:B------:R-:W-:Y:S01]  /*1430*/  ISETP.GT.U32.AND P1, PT, R3, R38, PT ;  /* 0x000000260300720c */ /* 0x000fe20003f24070 */
[----:B------:R-:W-:Y:S01]  /*1440*/  IMAD.MOV R7, RZ, RZ, -R7 ;  /* 0x000000ffff077224 */ /* 0x000fe200078e0a07 */
[----:B------:R-:W-:Y:S01]  /*1450*/  IABS R50, R11 ;  /* 0x0000000b00327213 */ /* 0x000fe20000000000 */
[----:B------:R-:W-:Y:S01]  /*1460*/  IMAD.HI.U32 R9, R8, R42, RZ ;  /* 0x0000002a08097227 */ /* 0x000fe200078e00ff */
[----:B------:R-:W-:-:S03]  /*1470*/  IABS R54, R17 ;  /* 0x0000001100367213 */ /* 0x000fc60000000000 */
[----:B------:R-:W-:Y:S01]  /*1480*/  IMAD R40, R3, R7, R40 ;  /* 0x0000000703287224 */ /* 0x000fe200078e0228 */
[----:B------:R-:W-:Y:S01]  /*1490*/  LOP3.LUT R7, R27, 0x1c, RZ, 0xfc, !PT ;  /* 0x0000001c1b077812 */ /* 0x000fe200078efcff */
[----:B------:R-:W-:Y:S02]  /*14a0*/  IMAD.MOV R9, RZ, RZ, -R9 ;  /* 0x000000ffff097224 */ /* 0x000fe400078e0a09 */
[--C-:B------:R-:W-:Y:S01]  /*14b0*/  @!P5 IMAD.IADD R10, R10, 0x1, -R3.reuse ;  /* 0x000000010a0ad824 */ /* 0x100fe200078e0a03 */
[C---:B------:R-:W-:Y:S01]  /*14c0*/  ISETP.GT.U32.AND P5, PT, R3.reuse, R40, PT ;  /* 0x000000280300720c */ /* 0x040fe20003fa4070 */
[----:B------:R-:W-:Y:S01]  /*14d0*/  IMAD R42, R3, R9, R42 ;  /* 0x00000009032a7224 */ /* 0x000fe200078e022a */
[----:B------:R-:W-:Y:S01]  /*14e0*/  IABS R46, R7 ;  /* 0x00000007002e7213 */ /* 0x000fe20000000000 */
[----:B------:R-:W-:Y:S01]  /*14f0*/  @!P1 IMAD.IADD R38, R38, 0x1, -R3 ;  /* 0x0000000126269824 */ /* 0x000fe200078e0a03 */
[----:B------:R-:W-:Y:S01]  /*1500*/  LOP3.LUT R9, R27, 0x1a, RZ, 0xfc, !PT ;  /* 0x0000001a1b097812 */ /* 0x000fe200078efcff */
[----:B------:R-:W-:Y:S01]  /*1510*/  @!P2 IMAD.MOV R34, RZ, RZ, -R34 ;  /* 0x000000ffff22a224 */ /* 0x000fe200078e0a22 */
[----:B------:R-:W-:Y:S01]  /*1520*/  ISETP.GE.AND P2, PT, R7, RZ, PT ;  /* 0x000000ff0700720c */ /* 0x000fe20003f46270 */
[----:B------:R-:W-:Y:S01]  /*1530*/  @!P6 IMAD.MOV R38, RZ, RZ, -R38 ;  /* 0x000000ffff26e224 */ /* 0x000fe200078e0a26 */
[----:B------:R-:W-:Y:S01]  /*1540*/  ISETP.GT.U32.AND P6, PT, R3, R42, PT ;  /* 0x0000002a0300720c */ /* 0x000fe20003fc4070 */
[----:B------:R-:W-:Y:S01]  /*1550*/  IMAD.HI.U32 R7, R8, R46, RZ ;  /* 0x0000002e08077227 */ /* 0x000fe200078e00ff */
[----:B------:R-:W-:-:S02]  /*1560*/  IABS R48, R9 ;  /* 0x0000000900307213 */ /* 0x000fc40000000000 */
[----:B------:R-:W-:Y:S01]  /*1570*/  ISETP.GE.AND P1, PT, R9, RZ, PT ;  /* 0x000000ff0900720c */ /* 0x000fe20003f26270 */
[----:B------:R-:W-:Y:S02]  /*1580*/  @!P5 IMAD.IADD R40, R40, 0x1, -R3 ;  /* 0x000000012828d824 */ /* 0x000fe400078e0a03 */
[----:B------:R-:W-:Y:S02]  /*1590*/  IMAD.MOV R7, RZ, RZ, -R7 ;  /* 0x000000ffff077224 */ /* 0x000fe400078e0a07 */
[----:B------:R-:W-:Y:S01]  /*15a0*/  IMAD.HI.U32 R9, R8, R48, RZ ;  /* 0x0000003008097227 */ /* 0x000fe200078e00ff */
[----:B------:R-:W-:-:S03]  /*15b0*/  ISETP.GT.U32.AND P5, PT, R3, R40, PT ;  /* 0x000000280300720c */ /* 0x000fc60003fa4070 */
[----:B------:R-:W-:Y:S02]  /*15c0*/  @!P6 IMAD.IADD R42, R42, 0x1, -R3 ;  /* 0x000000012a2ae824 */ /* 0x000fe400078e0a03 */
[C---:B------:R-:W-:Y:S02]  /*15d0*/  IMAD R46, R3.reuse, R7, R46 ;  /* 0x00000007032e7224 */ /* 0x040fe400078e022e */
[----:B------:R-:W-:Y:S01]  /*15e0*/  IMAD.MOV R9, RZ, RZ, -R9 ;  /* 0x000000ffff097224 */ /* 0x000fe200078e0a09 */
[----:B------:R-:W-:Y:S01]  /*15f0*/  ISETP.GT.U32.AND P6, PT, R3, R42, PT ;  /* 0x0000002a0300720c */ /* 0x000fe20003fc4070 */
[----:B------:R-:W-:-:S04]  /*1600*/  IMAD.HI.U32 R7, R8, R50, RZ ;  /* 0x0000003208077227 */ /* 0x000fc800078e00ff */
[----:B------:R-:W-:Y:S02]  /*1610*/  IMAD.MOV.U32 R36, RZ, RZ, R10 ;  /* 0x000000ffff247224 */ /* 0x000fe400078e000a */
[C---:B------:R-:W-:Y:S02]  /*1620*/  IMAD R48, R3.reuse, R9, R48 ;  /* 0x0000000903307224 */ /* 0x040fe400078e0230 */
[----:B------:R-:W-:Y:S01]  /*1630*/  @!P5 IMAD.IADD R40, R40, 0x1, -R3 ;  /* 0x000000012828d824 */ /* 0x000fe200078e0a03 */
[C---:B------:R-:W-:Y:S01]  /*1640*/  ISETP.GT.U32.AND P5, PT, R3.reuse, R46, PT ;  /* 0x0000002e0300720c */ /* 0x040fe20003fa4070 */
[----:B------:R-:W-:Y:S02]  /*1650*/  IMAD.MOV R10, RZ, RZ, -R7 ;  /* 0x000000ffff0a7224 */ /* 0x000fe400078e0a07 */
[----:B------:R-:W-:Y:S01]  /*1660*/  @!P3 IMAD.MOV R40, RZ, RZ, -R40 ;  /* 0x000000ffff28b224 */ /* 0x000fe200078e0a28 */
[C---:B------:R-:W-:Y:S01]  /*1670*/  ISETP.GT.U32.AND P3, PT, R3.reuse, R48, PT ;  /* 0x000000300300720c */ /* 0x040fe20003f64070 */
[----:B------:R-:W-:-:S02]  /*1680*/  IMAD R50, R3, R10, R50 ;  /* 0x0000000a03327224 */ /* 0x000fc400078e0232 */
[----:B------:R-:W-:Y:S02]  /*1690*/  @!P6 IMAD.IADD R42, R42, 0x1, -R3 ;  /* 0x000000012a2ae824 */ /* 0x000fe400078e0a03 */
[----:B------:R-:W-:Y:S01]  /*16a0*/  @!P0 IMAD.MOV R36, RZ, RZ, -R36 ;  /* 0x000000ffff248224 */ /* 0x000fe200078e0a24 */
[----:B------:R-:W-:Y:S01]  /*16b0*/  ISETP.GT.U32.AND P6, PT, R3, R50, PT ;  /* 0x000000320300720c */ /* 0x000fe20003fc4070 */
[----:B------:R-:W-:Y:S01]  /*16c0*/  IMAD.HI.U32 R7, R8, R54, RZ ;  /* 0x0000003608077227 */ /* 0x000fe200078e00ff */
[----:B------:R-:W-:Y:S02]  /*16d0*/  ISETP.GE.AND P0, PT, R11, RZ, PT ;  /* 0x000000ff0b00720c */ /* 0x000fe40003f06270 */
[----:B------:R-:W-:Y:S01]  /*16e0*/  LOP3.LUT R11, R27, 0x12, RZ, 0xfc, !PT ;  /* 0x000000121b0b7812 */ /* 0x000fe200078efcff */
[----:B------:R-:W-:Y:S02]  /*16f0*/  IMAD.MOV R7, RZ, RZ, -R7 ;  /* 0x000000ffff077224 */ /* 0x000fe400078e0a07 */
[----:B------:R-:W-:Y:S01]  /*1700*/  @!P3 IMAD.IADD R48, R48, 0x1, -R3 ;  /* 0x000000013030b824 */ /* 0x000fe200078e0a03 */
[----:B------:R-:W-:Y:S01]  /*1710*/  IABS R56, R11 ;  /* 0x0000000b00387213 */ /* 0x000fe20000000000 */
[----:B------:R-:W-:-:S02]  /*1720*/  IMAD R54, R3, R7, R54 ;  /* 0x0000000703367224 */ /* 0x000fc400078e0236 */
[--C-:B------:R-:W-:Y:S01]  /*1730*/  @!P5 IMAD.IADD R46, R46, 0x1, -R3.reuse ;  /* 0x000000012e2ed824 */ /* 0x100fe200078e0a03 */
[C---:B------:R-:W-:Y:S01]  /*1740*/  ISETP.GT.U32.AND P3, PT, R3.reuse, R48, PT ;  /* 0x000000300300720c */ /* 0x040fe20003f64070 */
[----:B------:R-:W-:Y:S02]  /*1750*/  @!P6 IMAD.IADD R50, R50, 0x1, -R3 ;  /* 0x000000013232e824 */ /* 0x000fe400078e0a03 */
[C---:B------:R-:W-:Y:S01]  /*1760*/  IMAD.HI.U32 R7, R8.reuse, R56, RZ ;  /* 0x0000003808077227 */ /* 0x040fe200078e00ff */
[C---:B------:R-:W-:Y:S02]  /*1770*/  ISETP.GT.U32.AND P5, PT, R3.reuse, R46, PT ;  /* 0x0000002e0300720c */ /* 0x040fe40003fa4070 */
[----:B------:R-:W-:Y:S01]  /*1780*/  ISETP.GT.U32.AND P6, PT, R3, R50, PT ;  /* 0x000000320300720c */ /* 0x000fe20003fc4070 */
[----:B------:R-:W-:Y:S02]  /*1790*/  IMAD.MOV R7, RZ, RZ, -R7 ;  /* 0x000000ffff077224 */ /* 0x000fe400078e0a07 */
[----:B------:R-:W-:-:S04]  /*17a0*/  IMAD.HI.U32 R9, R8, R52, RZ ;  /* 0x0000003408097227 */ /* 0x000fc800078e00ff */
[C---:B------:R-:W-:Y:S02]  /*17b0*/  IMAD R56, R3.reuse, R7, R56 ;  /* 0x0000000703387224 */ /* 0x040fe400078e0238 */
[----:B------:R-:W-:Y:S01]  /*17c0*/  @!P3 IMAD.IADD R48, R48, 0x1, -R3 ;  /* 0x000000013030b824 */ /* 0x000fe200078e0a03 */
[C---:B------:R-:W-:Y:S01]  /*17d0*/  ISETP.GT.U32.AND P3, PT, R3.reuse, R54, PT ;  /* 0x000000360300720c */ /* 0x040fe20003f64070 */
[----:B------:R-:W-:Y:S02]  /*17e0*/  IMAD.MOV R9, RZ, RZ, -R9 ;  /* 0x000000ffff097224 */ /* 0x000fe400078e0a09 */
[----:B------:R-:W-:Y:S01]  /*17f0*/  @!P6 IMAD.IADD R50, R50, 0x1, -R3 ;  /* 0x000000013232e824 */ /* 0x000fe200078e0a03 */
[C---:B------:R-:W-:Y:S01]  /*1800*/  ISETP.GT.U32.AND P6, PT, R3.reuse, R56, PT ;  /* 0x000000380300720c */ /* 0x040fe20003fc4070 */
[----:B------:R-:W-:Y:S02]  /*1810*/  IMAD R52, R3, R9, R52 ;  /* 0x0000000903347224 */ /* 0x000fe400078e0234 */
[----:B------:R-:W-:-:S04]  /*1820*/  IMAD.HI.U32 R9, R8, R62, RZ ;  /* 0x0000003e08097227 */ /* 0x000fc800078e00ff */
[----:B------:R-:W-:Y:S02]  /*1830*/  IMAD.MOV R9, RZ, RZ, -R9 ;  /* 0x000000ffff097224 */ /* 0x000fe400078e0a09 */
[--C-:B------:R-:W-:Y:S02]  /*1840*/  @!P3 IMAD.IADD R54, R54, 0x1, -R3.reuse ;  /* 0x000000013636b824 */ /* 0x100fe400078e0a03 */
[--C-:B------:R-:W-:Y:S01]  /*1850*/  @!P5 IMAD.IADD R46, R46, 0x1, -R3.reuse ;  /* 0x000000012e2ed824 */ /* 0x100fe200078e0a03 */
[C---:B------:R-:W-:Y:S01]  /*1860*/  ISETP.GT.U32.AND P5, PT, R3.reuse, R52, PT ;  /* 0x000000340300720c */ /* 0x040fe20003fa4070 */
[----:B------:R-:W-:Y:S01]  /*1870*/  @!P6 IMAD.IADD R56, R56, 0x1, -R3 ;  /* 0x000000013838e824 */ /* 0x000fe200078e0a03 */
[----:B------:R-:W-:Y:S01]  /*1880*/  ISETP.GT.U32.AND P6, PT, R3, R54, PT ;  /* 0x000000360300720c */ /* 0x000fe20003fc4070 */
[----:B------:R-:W-:-:S04]  /*1890*/  IMAD.HI.U32 R7, R8, R58, RZ ;  /* 0x0000003a08077227 */ /* 0x000fc800078e00ff */
[----:B------:R-:W-:Y:S02]  /*18a0*/  IMAD R62, R3, R9, R62 ;  /* 0x00000009033e7224 */ /* 0x000fe400078e023e */
[----:B------:R-:W-:-:S04]  /*18b0*/  IMAD.HI.U32 R10, R8, R64, RZ ;  /* 0x00000040080a7227 */ /* 0x000fc800078e00ff */
[----:B------:R-:W-:Y:S02]  /*18c0*/  IMAD.MOV R7, RZ, RZ, -R7 ;  /* 0x000000ffff077224 */ /* 0x000fe400078e0a07 */
[----:B------:R-:W-:Y:S01]  /*18d0*/  @!P6 IMAD.IADD R54, R54, 0x1, -R3 ;  /* 0x000000013636e824 */ /* 0x000fe200078e0a03 */
[C---:B------:R-:W-:Y:S01]  /*18e0*/  ISETP.GT.U32.AND P6, PT, R3.reuse, R62, PT ;  /* 0x0000003e0300720c */ /* 0x040fe20003fc4070 */
[----:B------:R-:W-:Y:S02]  /*18f0*/  IMAD.MOV R10, RZ, RZ, -R10 ;  /* 0x000000ffff0a7224 */ /* 0x000fe400078e0a0a */
[C---:B------:R-:W-:Y:S02]  /*1900*/  IMAD R58, R3.reuse, R7, R58 ;  /* 0x00000007033a7224 */ /* 0x040fe400078e023a */
[----:B------:R-:W-:Y:S01]  /*1910*/  @!P4 IMAD.MOV R42, RZ, RZ, -R42 ;  /* 0x000000ffff2ac224 */ /* 0x000fe200078e0a2a */
[----:B------:R-:W-:Y:S01]  /*1920*/  ISETP.GT.U32.AND P4, PT, R3, R56, PT ;  /* 0x000000380300720c */ /* 0x000fe20003f84070 */
[----:B------:R-:W-:-:S04]  /*1930*/  IMAD.HI.U32 R7, R8, R66, RZ ;  /* 0x0000004208077227 */ /* 0x000fc800078e00ff */
[----:B------:R-:W-:Y:S02]  /*1940*/  IMAD R64, R3, R10, R64 ;  /* 0x0000000a03407224 */ /* 0x000fe400078e0240 */
[----:B------:R-:W-:Y:S02]  /*1950*/  IMAD.MOV R10, RZ, RZ, -R7 ;  /* 0x000000ffff0a7224 */ /* 0x000fe400078e0a07 */
[--C-:B------:R-:W-:Y:S01]  /*1960*/  @!P5 IMAD.IADD R52, R52, 0x1, -R3.reuse ;  /* 0x000000013434d824 */ /* 0x100fe200078e0a03 */
[----:B------:R-:W-:Y:S01]  /*1970*/  ISETP.GE.AND P5, PT, R15, RZ, PT ;  /* 0x000000ff0f00720c */ /* 0x000fe20003fa6270 */
[C---:B------:R-:W-:Y:S02]  /*1980*/  IMAD R66, R3.reuse, R10, R66 ;  /* 0x0000000a03427224 */ /* 0x040fe400078e0242 */
[--C-:B------:R-:W-:Y:S01]  /*1990*/  @!P6 IMAD.IADD R62, R62, 0x1, -R3.reuse ;  /* 0x000000013e3ee824 */ /* 0x100fe200078e0a03 */
[C---:B------:R-:W-:Y:S01]  /*19a0*/  ISETP.GT.U32.AND P3, PT, R3.reuse, R52, PT ;  /* 0x000000340300720c */ /* 0x040fe20003f64070 */
[----:B------:R-:W-:Y:S01]  /*19b0*/  @!P4 IMAD.IADD R56, R56, 0x1, -R3 ;  /* 0x000000013838c824 */ /* 0x000fe200078e0a03 */
[C---:B------:R-:W-:Y:S01]  /*19c0*/  ISETP.GT.U32.AND P6, PT, R3.reuse, R66, PT ;  /* 0x000000420300720c */ /* 0x040fe20003fc4070 */
[----:B------:R-:W-:Y:S01]  /*19d0*/  IMAD.HI.U32 R7, R8, R68, RZ ;  /* 0x0000004408077227 */ /* 0x000fe200078e00ff */
[----:B------:R-:W-:-:S03]  /*19e0*/  ISETP.GT.U32.AND P4, PT, R3, R64, PT ;  /* 0x000000400300720c */ /* 0x000fc60003f84070 */
[----:B------:R-:W-:Y:S02]  /*19f0*/  IMAD.MOV R7, RZ, RZ, -R7 ;  /* 0x000000ffff077224 */ /* 0x000fe400078e0a07 */
[----:B------:R-:W-:-:S04]  /*1a00*/  IMAD.HI.U32 R9, R8, R70, RZ ;  /* 0x0000004608097227 */ /* 0x000fc800078e00ff */
[C---:B------:R-:W-:Y:S02]  /*1a10*/  IMAD R68, R3.reuse, R7, R68 ;  /* 0x0000000703447224 */ /* 0x040fe400078e0244 */
[--C-:B------:R-:W-:Y:S01]  /*1a20*/  @!P3 IMAD.IADD R52, R52, 0x1, -R3.reuse ;  /* 0x000000013434b824 */ /* 0x100fe200078e0a03 */
[C---:B------:R-:W-:Y:S01]  /*1a30*/  ISETP.GT.U32.AND P3, PT, R3.reuse, R58, PT ;  /* 0x0000003a0300720c */ /* 0x040fe20003f64070 */
[--C-:B------:R-:W-:Y:S01]  /*1a40*/  @!P6 IMAD.IADD R66, R66, 0x1, -R3.reuse ;  /* 0x000000014242e824 */ /* 0x100fe200078e0a03 */
[----:B------:R-:W-:Y:S01]  /*1a50*/  ISETP.GT.U32.AND P6, PT, R3, R68, PT ;  /* 0x000000440300720c */ /* 0x000fe20003fc4070 */
[----:B------:R-:W-:Y:S01]  /*1a60*/  @!P4 IMAD.IADD R64, R64, 0x1, -R3 ;  /* 0x000000014040c824 */ /* 0x000fe200078e0a03 */
[----:B------:R-:W-:Y:S01]  /*1a70*/  ISETP.GE.AND P4, PT, R11, RZ, PT ;  /* 0x000000ff0b00720c */ /* 0x000fe20003f86270 */
[----:B------:R-:W-:Y:S01]  /*1a80*/  IMAD.MOV R9, RZ, RZ, -R9 ;  /* 0x000000ffff097224 */ /* 0x000fe200078e0a09 */
[----:B------:R-:W-:Y:S01]  /*1a90*/  LEA.HI R11, R0, R5, RZ, 0x1a ;  /* 0x00000005000b7211 */ /* 0x000fe200078fd0ff */
[----:B------:R-:W-:-:S04]  /*1aa0*/  IMAD.HI.U32 R10, R8, R72, RZ ;  /* 0x00000048080a7227 */ /* 0x000fc800078e00ff */
[C---:B------:R-:W-:Y:S02]  /*1ab0*/  VIADD R29, R11.reuse, 0x3e ;  /* 0x0000003e0b1d7836 */ /* 0x040fe40000000000 */
[----:B------:R-:W-:Y:S02]  /*1ac0*/  VIADD R33, R11, 0x1e ;  /* 0x0000001e0b217836 */ /* 0x000fe40000000000 */
[----:B------:R-:W-:Y:S02]  /*1ad0*/  IMAD R70, R3, R9, R70 ;  /* 0x0000000903467224 */ /* 0x000fe400078e0246 */
[--C-:B------:R-:W-:Y:S01]  /*1ae0*/  @!P3 IMAD.IADD R58, R58, 0x1, -R3.reuse ;  /* 0x000000013a3ab824 */ /* 0x100fe200078e0a03 */
[----:B------:R-:W-:Y:S01]  /*1af0*/  ISETP.GE.AND P3, PT, R17, RZ, PT ;  /* 0x000000ff1100720c */ /* 0x000fe20003f66270 */
[C---:B------:R-:W-:Y:S01]  /*1b00*/  VIADD R31, R11.reuse, 0x2e ;  /* 0x0000002e0b1f7836 */ /* 0x040fe20000000000 */
[----:B------:R-:W-:Y:S01]  /*1b10*/  IABS R17, R29 ;  /* 0x0000001d00117213 */ /* 0x000fe20000000000 */
[----:B------:R-:W-:Y:S01]  /*1b20*/  IMAD.MOV R10, RZ, RZ, -R10 ;  /* 0x000000ffff0a7224 */ /* 0x000fe200078e0a0a */
[----:B------:R-:W-:Y:S01]  /*1b30*/  IABS R21, R33 ;  /* 0x0000002100157213 */ /* 0x000fe20000000000 */
[----:B------:R-:W-:Y:S01]  /*1b40*/  VIADD R11, R11, 0xe ;  /* 0x0000000e0b0b7836 */ /* 0x000fe20000000000 */
[----:B------:R-:W-:Y:S01]  /*1b50*/  IABS R19, R31 ;  /* 0x0000001f00137213 */ /* 0x000fe20000000000 */
[----:B------:R-:W-:Y:S01]  /*1b60*/  @!P6 IMAD.IADD R68, R68, 0x1, -R3 ;  /* 0x000000014444e824 */ /* 0x000fe200078e0a03 */
[C---:B------:R-:W-:Y:S01]  /*1b70*/  ISETP.GT.U32.AND P6, PT, R3.reuse, R70, PT ;  /* 0x000000460300720c */ /* 0x040fe20003fc4070 */
[----:B------:R-:W-:Y:S01]  /*1b80*/  IMAD R72, R3, R10, R72 ;  /* 0x0000000a03487224 */ /* 0x000fe200078e0248 */
[----:B------:R-:W-:Y:S01]  /*1b90*/  IABS R23, R11 ;  /* 0x0000000b00177213 */ /* 0x000fe20000000000 */
[----:B------:R-:W-:-:S04]  /*1ba0*/  IMAD.HI.U32 R7, R8, R17, RZ ;  /* 0x0000001108077227 */ /* 0x000fc800078e00ff */
[----:B------:R-:W-:-:S04]  /*1bb0*/  IMAD.HI.U32 R10, R8, R21, RZ ;  /* 0x00000015080a7227 */ /* 0x000fc800078e00ff */
[----:B------:R-:W-:Y:S01]  /*1bc0*/  @!P2 IMAD.MOV R46, RZ, RZ, -R46 ;  /* 0x000000ffff2ea224 */ /* 0x000fe200078e0a2e */
[C---:B------:R-:W-:Y:S01]  /*1bd0*/  ISETP.GT.U32.AND P2, PT, R3.reuse, R58, PT ;  /* 0x0000003a0300720c */ /* 0x040fe20003f44070 */
[----:B------:R-:W-:Y:S02]  /*1be0*/  IMAD.MOV R44, RZ, RZ, -R7 ;  /* 0x000000ffff2c7224 */ /* 0x000fe400078e0a07 */
[----:B------:R-:W-:Y:S01]  /*1bf0*/  @!P1 IMAD.MOV R48, RZ, RZ, -R48 ;  /* 0x000000ffff309224 */ /* 0x000fe200078e0a30 */
[C---:B------:R-:W-:Y:S01]  /*1c00*/  ISETP.GT.U32.AND P1, PT, R3.reuse, R62, PT ;  /* 0x0000003e0300720c */ /* 0x040fe20003f24070 */
[----:B------:R-:W-:Y:S01]  /*1c10*/  @!P0 IMAD.MOV R50, RZ, RZ, -R50 ;  /* 0x000000ffff328224 */ /* 0x000fe200078e0a32 */
[C---:B------:R-:W-:Y:S01]  /*1c20*/  ISETP.GT.U32.AND P0, PT, R3.reuse, R64, PT ;  /* 0x000000400300720c */ /* 0x040fe20003f04070 */
[----:B------:R-:W-:Y:S01]  /*1c30*/  @!P5 IMAD.MOV R52, RZ, RZ, -R52 ;  /* 0x000000ffff34d224 */ /* 0x000fe200078e0a34 */
[----:B------:R-:W-:Y:S01]  /*1c40*/  ISETP.GT.U32.AND P5, PT, R3, R66, PT ;  /* 0x000000420300720c */ /* 0x000fe20003fa4070 */
[----:B------:R-:W-:-:S04]  /*1c50*/  IMAD.HI.U32 R9, R8, R19, RZ ;  /* 0x0000001308097227 */ /* 0x000fc800078e00ff */
[----:B------:R-:W-:Y:S02]  /*1c60*/  IMAD.MOV R74, RZ, RZ, -R10 ;  /* 0x000000ffff4a7224 */ /* 0x000fe400078e0a0a */
[----:B------:R-:W-:-:S04]  /*1c70*/  IMAD.HI.U32 R15, R8, R23, RZ ;  /* 0x00000017080f7227 */ /* 0x000fc800078e00ff */
[----:B------:R-:W-:-:S04]  /*1c80*/  IMAD.HI.U32 R7, R8, R25, RZ ;  /* 0x0000001908077227 */ /* 0x000fc800078e00ff */
[C---:B------:R-:W-:Y:S02]  /*1c90*/  IMAD R10, R3.reuse, R44, R17 ;  /* 0x0000002c030a7224 */ /* 0x040fe400078e0211 */
[----:B------:R-:W-:Y:S02]  /*1ca0*/  IMAD.MOV R60, RZ, RZ, -R9 ;  /* 0x000000ffff3c7224 */ /* 0x000fe400078e0a09 */
[----:B------:R-:W-:Y:S02]  /*1cb0*/  IMAD R44, R3, R74, R21 ;  /* 0x0000004a032c7224 */ /* 0x000fe400078e0215 */
[----:B------:R-:W-:Y:S02]  /*1cc0*/  IMAD.MOV R76, RZ, RZ, -R15 ;  /* 0x000000ffff4c7224 */ /* 0x000fe400078e0a0f */
[----:B------:R-:W-:Y:S01]  /*1cd0*/  IMAD.MOV R74, RZ, RZ, -R7 ;  /* 0x000000ffff4a7224 */ /* 0x000fe200078e0a07 */
[----:B------:R-:W-:Y:S01]  /*1ce0*/  SHF.R.S32.HI R7, RZ, 0x1f, R20 ;  /* 0x0000001fff077819 */ /* 0x000fe20000011414 */
[----:B------:R-:W-:-:S02]  /*1cf0*/  @!P6 IMAD.IADD R70, R70, 0x1, -R3 ;  /* 0x000000014646e824 */ /* 0x000fc400078e0a03 */
[----:B------:R-:W-:Y:S01]  /*1d00*/  IMAD R8, R3, R60, R19 ;  /* 0x0000003c03087224 */ /* 0x000fe200078e0213 */
[----:B------:R-:W-:Y:S01]  /*1d10*/  LEA.HI R20, R7, R20, RZ, 0x6 ;  /* 0x0000001407147211 */ /* 0x000fe200078f30ff */
[C---:B------:R-:W-:Y:S01]  /*1d20*/  IMAD R60, R3.reuse, R76, R23 ;  /* 0x0000004c033c7224 */ /* 0x040fe200078e0217 */
[C---:B------:R-:W-:Y:S01]  /*1d30*/  ISETP.GT.U32.AND P6, PT, R3.reuse, R70, PT ;  /* 0x000000460300720c */ /* 0x040fe20003fc4070 */
[----:B------:R-:W-:Y:S01]  /*1d40*/  @!P3 IMAD.MOV R54, RZ, RZ, -R54 ;  /* 0x000000ffff36b224 */ /* 0x000fe200078e0a36 */
[C---:B------:R-:W-:Y:S01]  /*1d50*/  ISETP.GT.U32.AND P3, PT, R3.reuse, R68, PT ;  /* 0x000000440300720c */ /* 0x040fe20003f64070 */
[C---:B------:R-:W-:Y:S01]  /*1d60*/  IMAD R74, R3.reuse, R74, R25 ;  /* 0x0000004a034a7224 */ /* 0x040fe200078e0219 */
[----:B------:R-:W-:Y:S01]  /*1d70*/  CS2R R76, SRZ ;  /* 0x00000000004c7805 */ /* 0x000fe2000001ff00 */
[----:B------:R-:W-:Y:S01]  /*1d80*/  @!P4 IMAD.MOV R56, RZ, RZ, -R56 ;  /* 0x000000ffff38c224 */ /* 0x000fe200078e0a38 */
[C---:B------:R-:W-:Y:S01]  /*1d90*/  ISETP.GT.U32.AND P4, PT, R3.reuse, R10, PT ;  /* 0x0000000a0300720c */ /* 0x040fe20003f84070 */
[--C-:B------:R-:W-:Y:S01]  /*1da0*/  @!P2 IMAD.IADD R58, R58, 0x1, -R3.reuse ;  /* 0x000000013a3aa824 */ /* 0x100fe200078e0a03 */
[C---:B------:R-:W-:Y:S01]  /*1db0*/  ISETP.GT.U32.AND P2, PT, R3.reuse, R8, PT ;  /* 0x000000080300720c */ /* 0x040fe20003f44070 */
[--C-:B------:R-:W-:Y:S01]  /*1dc0*/  @!P1 IMAD.IADD R62, R62, 0x1, -R3.reuse ;  /* 0x000000013e3e9824 */ /* 0x100fe200078e0a03 */
[C---:B------:R-:W-:Y:S01]  /*1dd0*/  ISETP.GT.U32.AND P1, PT, R3.reuse, R44, PT ;  /* 0x0000002c0300720c */ /* 0x040fe20003f24070 */
[--C-:B------:R-:W-:Y:S01]  /*1de0*/  @!P0 IMAD.IADD R64, R64, 0x1, -R3.reuse ;  /* 0x0000000140408824 */ /* 0x100fe200078e0a03 */
[C---:B------:R-:W-:Y:S01]  /*1df0*/  ISETP.GT.U32.AND P0, PT, R3.reuse, R60, PT ;  /* 0x0000003c0300720c */ /* 0x040fe20003f04070 */
[--C-:B------:R-:W-:Y:S01]  /*1e00*/  @!P5 IMAD.IADD R66, R66, 0x1, -R3.reuse ;  /* 0x000000014242d824 */ /* 0x100fe200078e0a03 */
[----:B------:R-:W-:Y:S01]  /*1e10*/  ISETP.GT.U32.AND P5, PT, R3, R74, PT ;  /* 0x0000004a0300720c */ /* 0x000fe20003fa4070 */
[--C-:B------:R-:W-:Y:S01]  /*1e20*/  @!P3 IMAD.IADD R68, R68, 0x1, -R3.reuse ;  /* 0x000000014444b824 */ /* 0x100fe200078e0a03 */
[----:B------:R-:W-:Y:S01]  /*1e30*/  ISETP.GE.AND P3, PT, R35, RZ, PT ;  /* 0x000000ff2300720c */ /* 0x000fe20003f66270 */
[--C-:B------:R-:W-:Y:S01]  /*1e40*/  @!P6 IMAD.IADD R70, R70, 0x1, -R3.reuse ;  /* 0x000000014646e824 */ /* 0x100fe200078e0a03 */
[----:B------:R-:W-:Y:S01]  /*1e50*/  ISETP.GT.U32.AND P6, PT, R3, R72, PT ;  /* 0x000000480300720c */ /* 0x000fe20003fc4070 */
[--C-:B------:R-:W-:Y:S01]  /*1e60*/  @!P4 IMAD.IADD R10, R10, 0x1, -R3.reuse ;  /* 0x000000010a0ac824 */ /* 0x100fe200078e0a03 */
[----:B------:R-:W-:Y:S01]  /*1e70*/  ISETP.GE.AND P4, PT, R37, RZ, PT ;  /* 0x000000ff2500720c */ /* 0x000fe20003f86270 */
        /* <DEDUP_REMOVED lines=8> */
[----:B------:R-:W-:Y:S01]  /*1f00*/  @!P3 IMAD.MOV R58, RZ, RZ, -R58 ;  /* 0x000000ffff3ab224 */ /* 0x000fe200078e0a3a */
[C---:B------:R-:W-:Y:S01]  /*1f10*/  ISETP.GT.U32.AND P3, PT, R3.reuse, R10, PT ;  /* 0x0000000a0300720c */ /* 0x040fe20003f64070 */
[--C-:B------:R-:W-:Y:S01]  /*1f20*/  @!P6 IMAD.IADD R72, R72, 0x1, -R3.reuse ;  /* 0x000000014848e824 */ /* 0x100fe200078e0a03 */
[C---:B------:R-:W-:Y:S01]  /*1f30*/  ISETP.GT.U32.AND P6, PT, R3.reuse, R74, PT ;  /* 0x0000004a0300720c */ /* 0x040fe20003fc4070 */
[----:B------:R-:W-:Y:S01]  /*1f40*/  @!P4 IMAD.MOV R62, RZ, RZ, -R62 ;  /* 0x000000ffff3ec224 */ /* 0x000fe200078e0a3e */
[C---:B------:R-:W-:Y:S01]  /*1f50*/  ISETP.GT.U32.AND P4, PT, R3.reuse, R8, PT ;  /* 0x000000080300720c */ /* 0x040fe20003f84070 */
[----:B------:R-:W-:Y:S01]  /*1f60*/  @!P2 IMAD.MOV R64, RZ, RZ, -R64 ;  /* 0x000000ffff40a224 */ /* 0x000fe200078e0a40 */
[C---:B------:R-:W-:Y:S01]  /*1f70*/  ISETP.GT.U32.AND P2, PT, R3.reuse, R44, PT ;  /* 0x0000002c0300720c */ /* 0x040fe20003f44070 */
[----:B------:R-:W-:Y:S01]  /*1f80*/  @!P1 IMAD.MOV R66, RZ, RZ, -R66 ;  /* 0x000000ffff429224 */ /* 0x000fe200078e0a42 */
[C---:B------:R-:W-:Y:S01]  /*1f90*/  ISETP.GT.U32.AND P1, PT, R3.reuse, R60, PT ;  /* 0x0000003c0300720c */ /* 0x040fe20003f24070 */
[----:B------:R-:W-:Y:S01]  /*1fa0*/  @!P0 IMAD.MOV R68, RZ, RZ, -R68 ;  /* 0x000000ffff448224 */ /* 0x000fe200078e0a44 */
[----:B------:R-:W-:Y:S01]  /*1fb0*/  ISETP.GT.U32.AND P0, PT, R3, R72, PT ;  /* 0x000000480300720c */ /* 0x000fe20003f04070 */
        /* <DEDUP_REMOVED lines=13> */
[----:B------:R-:W-:Y:S01]  /*2090*/  ISETP.NE.AND P0, PT, R13, RZ, PT ;  /* 0x000000ff0d00720c */ /* 0x000fe20003f05270 */
[----:B------:R-:W-:Y:S01]  /*20a0*/  @!P5 IMAD.MOV R10, RZ, RZ, -R10 ;  /* 0x000000ffff0ad224 */ /* 0x000fe200078e0a0a */
[----:B------:R-:W-:Y:S01]  /*20b0*/  LOP3.LUT R3, RZ, R13, RZ, 0x33, !PT ;  /* 0x0000000dff037212 */ /* 0x000fe200078e33ff */
[----:B------:R-:W-:Y:S01]  /*20c0*/  @!P3 IMAD.MOV R8, RZ, RZ, -R8 ;  /* 0x000000ffff08b224 */ /* 0x000fe200078e0a08 */
[----:B------:R-:W0:Y:S01]  /*20d0*/  LDC R13, c[0x0][0x238] ;  /* 0x00008e00ff0d7b82 */ /* 0x000e220000000800 */
[----:B------:R-:W-:Y:S01]  /*20e0*/  @!P6 IMAD.MOV R72, RZ, RZ, -R72 ;  /* 0x000000ffff48e224 */ /* 0x000fe200078e0a48 */
[C---:B------:R-:W-:Y:S01]  /*20f0*/  SEL R10, R3.reuse, R10, !P0 ;  /* 0x0000000a030a7207 */ /* 0x040fe20004000000 */
[----:B------:R-:W-:Y:S01]  /*2100*/  @!P4 IMAD.MOV R44, RZ, RZ, -R44 ;  /* 0x000000ffff2cc224 */ /* 0x000fe200078e0a2c */
[C---:B------:R-:W-:Y:S01]  /*2110*/  SEL R14, R3.reuse, R14, !P0 ;  /* 0x0000000e030e7207 */ /* 0x040fe20004000000 */
[----:B------:R-:W-:Y:S01]  /*2120*/  @!P2 IMAD.MOV R60, RZ, RZ, -R60 ;  /* 0x000000ffff3ca224 */ /* 0x000fe200078e0a3c */
[C---:B------:R-:W-:Y:S01]  /*2130*/  SEL R7, R3.reuse, R16, !P0 ;  /* 0x0000001003077207 */ /* 0x040fe20004000000 */
[----:B------:R-:W-:Y:S01]  /*2140*/  IMAD R10, R10, UR4, RZ ;  /* 0x000000040a0a7c24 */ /* 0x000fe2000f8e02ff */
[C---:B------:R-:W-:Y:S01]  /*2150*/  SEL R22, R3.reuse, R22, !P0 ;  /* 0x0000001603167207 */ /* 0x040fe20004000000 */
[----:B------:R-:W-:Y:S01]  /*2160*/  @!P1 IMAD.MOV R74, RZ, RZ, -R74 ;  /* 0x000000ffff4a9224 */ /* 0x000fe200078e0a4a */
[C---:B------:R-:W-:Y:S01]  /*2170*/  SEL R24, R3.reuse, R24, !P0 ;  /* 0x0000001803187207 */ /* 0x040fe20004000000 */
[----:B------:R-:W-:Y:S01]  /*2180*/  IMAD R14, R14, UR4, RZ ;  /* 0x000000040e0e7c24 */ /* 0x000fe2000f8e02ff */
[----:B------:R-:W-:Y:S01]  /*2190*/  SEL R26, R3, R26, !P0 ;  /* 0x0000001a031a7207 */ /* 0x000fe20004000000 */
[----:B------:R-:W-:Y:S01]  /*21a0*/  IMAD R7, R7, UR4, RZ ;  /* 0x0000000407077c24 */ /* 0x000fe2000f8e02ff */
[C---:B------:R-:W-:Y:S01]  /*21b0*/  SEL R28, R3.reuse, R28, !P0 ;  /* 0x0000001c031c7207 */ /* 0x040fe20004000000 */
        /* <DEDUP_REMOVED lines=13> */
[----:B------:R-:W-:Y:S01]  /*2290*/  IADD3 R16, P1, R6, UR6, RZ ;  /* 0x0000000606107c10 */ /* 0x000fe2000ff3e0ff */
[----:B------:R-:W-:Y:S01]  /*22a0*/  IMAD R34, R34, UR4, RZ ;  /* 0x0000000422227c24 */ /* 0x000fe2000f8e02ff */
[----:B------:R-:W-:Y:S01]  /*22b0*/  SHF.R.S32.HI R219, RZ, 0x1f, R10 ;  /* 0x0000001fffdb7819 */ /* 0x000fe2000001140a */
[----:B------:R-:W-:Y:S01]  /*22c0*/  IMAD R36, R36, UR4, RZ ;  /* 0x0000000424247c24 */ /* 0x000fe2000f8e02ff */
[----:B------:R-:W-:Y:S01]  /*22d0*/  IADD3 R11, P4, R10, UR8, RZ ;  /* 0x000000080a0b7c10 */ /* 0x000fe2000ff9e0ff */
[----:B------:R-:W-:Y:S01]  /*22e0*/  IMAD R38, R38, UR4, RZ ;  /* 0x0000000426267c24 */ /* 0x000fe2000f8e02ff */
[C---:B------:R-:W-:Y:S01]  /*22f0*/  SEL R12, R3.reuse, R12, !P0 ;  /* 0x0000000c030c7207 */ /* 0x040fe20004000000 */
[----:B------:R-:W-:Y:S01]  /*2300*/  ULDC UR6, c[0x0][0x23c] ;  /* 0x00008f0000067ab9 */ /* 0x000fe20000000800 */
[C---:B------:R-:W-:Y:S01]  /*2310*/  SEL R40, R3.reuse, R40, !P0 ;  /* 0x0000002803287207 */ /* 0x040fe20004000000 */
[----:B------:R-:W-:Y:S01]  /*2320*/  USHF.L.U32 UR24, UR6, 0x6, URZ ;  /* 0x0000000606187899 */ /* 0x000fe2000800063f */
        /* <DEDUP_REMOVED lines=32> */
[----:B------:R-:W-:Y:S01]  /*2530*/  SEL R3, R3, R74, !P0 ;  /* 0x0000004a03037207 */ /* 0x000fe20004000000 */
[----:B------:R-:W-:Y:S01]  /*2540*/  IMAD R70, R70, UR4, RZ ;  /* 0x0000000446467c24 */ /* 0x000fe2000f8e02ff */
[----:B------:R-:W-:Y:S01]  /*2550*/  LEA.HI.X.SX32 R203, R6, UR7, 0x1, P1 ;  /* 0x0000000706cb7c11 */ /* 0x000fe200088f0eff */
[----:B------:R-:W-:Y:S01]  /*2560*/  IMAD.SHL.U32 R6, R0, 0x8, RZ ;  /* 0x0000000800067824 */ /* 0x000fe200078e00ff */
[----:B------:R-:W-:Y:S01]  /*2570*/  IADD3.X R219, R219, UR9, RZ, P4, !PT ;  /* 0x00000009dbdb7c10 */ /* 0x000fe2000a7fe4ff */
[----:B------:R-:W-:Y:S01]  /*2580*/  IMAD R72, R72, UR4, RZ ;  /* 0x0000000448487c24 */ /* 0x000fe2000f8e02ff */
[----:B------:R-:W-:Y:S01]  /*2590*/  SHF.R.S32.HI R195, RZ, 0x1f, R14 ;  /* 0x0000001fffc37819 */ /* 0x000fe2000001140e */
[----:B------:R-:W-:Y:S01]  /*25a0*/  IMAD R15, R3, UR4, RZ ;  /* 0x00000004030f7c24 */ /* 0x000fe2000f8e02ff */
[----:B------:R-:W-:Y:S01]  /*25b0*/  IADD3 R207, P3, R14, UR8, RZ ;  /* 0x000000080ecf7c10 */ /* 0x000fe2000ff7e0ff */
[----:B------:R-:W-:Y:S01]  /*25c0*/  UIADD3 UR4, UR12, 0x2000, URZ ;  /* 0x000020000c047890 */ /* 0x000fe2000fffe03f */
[----:B------:R-:W-:-:S02]  /*25d0*/  SHF.R.S32.HI R191, RZ, 0x1f, R7 ;  /* 0x0000001fffbf7819 */ /* 0x000fc40000011407 */
[----:B------:R-:W-:Y:S02]  /*25e0*/  CS2R R74, SRZ ;  /* 0x00000000004a7805 */ /* 0x000fe4000001ff00 */
[----:B------:R-:W-:Y:S01]  /*25f0*/  IADD3 R209, P1, R7, UR8, RZ ;  /* 0x0000000807d17c10 */ /* 0x000fe2000ff3e0ff */
[----:B------:R-:W-:Y:S01]  /*2600*/  USHF.R.U32.HI UR4, URZ, 0x4, UR4 ;  /* 0x000000043f047899 */ /* 0x000fe20008011604 */
[----:B------:R-:W-:Y:S01]  /*2610*/  SHF.R.S32.HI R187, RZ, 0x1f, R22 ;  /* 0x0000001fffbb7819 */ /* 0x000fe20000011416 */
[----:B------:R-:W-:Y:S01]  /*2620*/  UMOV UR7, 0x80000020 ;  /* 0x8000002000077882 */ /* 0x000fe20000000000 */
[----:B------:R-:W-:Y:S01]  /*2630*/  IADD3 R211, P0, R22, UR8, RZ ;  /* 0x0000000816d37c10 */ /* 0x000fe2000ff1e0ff */
[----:B------:R-:W-:Y:S01]  /*2640*/  USGXT.U32 UR4, UR4, 0xe ;  /* 0x0000000e0404789a */ /* 0x000fe20008000000 */
[----:B------:R-:W-:Y:S02]  /*2650*/  SHF.R.S32.HI R183, RZ, 0x1f, R24 ;  /* 0x0000001fffb77819 */ /* 0x000fe40000011418 */
[----:B------:R-:W-:-:S02]  /*2660*/  IADD3 R213, P2, R24, UR8, RZ ;  /* 0x0000000818d57c10 */ /* 0x000fc4000ff5e0ff */
[----:B------:R-:W-:Y:S02]  /*2670*/  CS2R R24, SRZ ;  /* 0x0000000000187805 */ /* 0x000fe4000001ff00 */
[----:B------:R-:W-:Y:S01]  /*2680*/  SHF.R.S32.HI R179, RZ, 0x1f, R26 ;  /* 0x0000001fffb37819 */ /* 0x000fe2000001141a */
[----:B------:R-:W-:Y:S01]  /*2690*/  UIADD3.64 UR10, UR4, -UR10, URZ ;  /* 0x8000000a040a7297 */ /* 0x000fe2000fffe03f */
[----:B------:R-:W-:Y:S02]  /*26a0*/  IADD3 R215, P5, R26, UR8, RZ ;  /* 0x000000081ad77c10 */ /* 0x000fe4000ffbe0ff */
[----:B------:R-:W-:Y:S02]  /*26b0*/  CS2R R26, SRZ ;  /* 0x00000000001a7805 */ /* 0x000fe4000001ff00 */
[----:B------:R-:W-:Y:S02]  /*26c0*/  SHF.R.S32.HI R175, RZ, 0x1f, R28 ;  /* 0x0000001fffaf7819 */ /* 0x000fe4000001141c */
[----:B------:R-:W-:-:S02]  /*26d0*/  IADD3 R217, P4, R28, UR8, RZ ;  /* 0x000000081cd97c10 */ /* 0x000fc4000ff9e0ff */
[----:B------:R-:W-:Y:S02]  /*26e0*/  CS2R R28, SRZ ;  /* 0x00000000001c7805 */ /* 0x000fe4000001ff00 */
[----:B------:R-:W-:Y:S02]  /*26f0*/  IADD3.X R195, R195, UR9, RZ, P3, !PT ;  /* 0x00000009c3c37c10 */ /* 0x000fe40009ffe4ff */
[----:B------:R-:W-:Y:S02]  /*2700*/  IADD3.X R191, R191, UR9, RZ, P1, !PT ;  /* 0x00000009bfbf7c10 */ /* 0x000fe40008ffe4ff */
[----:B------:R-:W-:Y:S02]  /*2710*/  IADD3.X R187, R187, UR9, RZ, P0, !PT ;  /* 0x00000009bbbb7c10 */ /* 0x000fe400087fe4ff */
[----:B------:R-:W-:Y:S02]  /*2720*/  IADD3.X R183, R183, UR9, RZ, P2, !PT ;  /* 0x00000009b7b77c10 */ /* 0x000fe400097fe4ff */
[----:B------:R-:W-:-:S02]  /*2730*/  IADD3.X R179, R179, UR9, RZ, P5, !PT ;  /* 0x00000009b3b37c10 */ /* 0x000fc4000affe4ff */
[----:B------:R-:W-:Y:S02]  /*2740*/  IADD3.X R175, R175, UR9, RZ, P4, !PT ;  /* 0x00000009afaf7c10 */ /* 0x000fe4000a7fe4ff */
[----:B------:R-:W-:Y:S02]  /*2750*/  SHF.R.S32.HI R171, RZ, 0x1f, R8 ;  /* 0x0000001fffab7819 */ /* 0x000fe40000011408 */
[----:B------:R-:W-:Y:S02]  /*2760*/  IADD3 R201, P3, R8, UR8, RZ ;  /* 0x0000000808c97c10 */ /* 0x000fe4000ff7e0ff */
[----:B------:R-:W-:Y:S02]  /*2770*/  SHF.R.S32.HI R167, RZ, 0x1f, R30 ;  /* 0x0000001fffa77819 */ /* 0x000fe4000001141e */
[----:B------:R-:W-:Y:S02]  /*2780*/  IADD3 R197, P1, R30, UR8, RZ ;  /* 0x000000081ec57c10 */ /* 0x000fe4000ff3e0ff */
[----:B------:R-:W-:-:S02]  /*2790*/  CS2R R30, SRZ ;  /* 0x00000000001e7805 */ /* 0x000fc4000001ff00 */
[----:B------:R-:W-:Y:S02]  /*27a0*/  SHF.R.S32.HI R163, RZ, 0x1f, R32 ;  /* 0x0000001fffa37819 */ /* 0x000fe40000011420 */
[----:B------:R-:W-:Y:S02]  /*27b0*/  IADD3 R193, P0, R32, UR8, RZ ;  /* 0x0000000820c17c10 */ /* 0x000fe4000ff1e0ff */
[----:B------:R-:W-:Y:S02]  /*27c0*/  CS2R R32, SRZ ;  /* 0x0000000000207805 */ /* 0x000fe4000001ff00 */
        /* <DEDUP_REMOVED lines=9> */
[----:B------:R-:W-:Y:S02]  /*2860*/  IADD3.X R171, R171, UR9, RZ, P3, !PT ;  /* 0x00000009abab7c10 */ /* 0x000fe40009ffe4ff */
[----:B------:R-:W-:Y:S02]  /*2870*/  IADD3.X R167, R167, UR9, RZ, P1, !PT ;  /* 0x00000009a7a77c10 */ /* 0x000fe40008ffe4ff */
[----:B------:R-:W-:Y:S02]  /*2880*/  IADD3.X R163, R163, UR9, RZ, P0, !PT ;  /* 0x00000009a3a37c10 */ /* 0x000fe400087fe4ff */
[----:B------:R-:W-:Y:S02]  /*2890*/  IADD3.X R159, R159, UR9, RZ, P2, !PT ;  /* 0x000000099f9f7c10 */ /* 0x000fe400097fe4ff */
[----:B------:R-:W-:Y:S02]  /*28a0*/  IADD3.X R155, R155, UR9, RZ, P5, !PT ;  /* 0x000000099b9b7c10 */ /* 0x000fe4000affe4ff */
[----:B------:R-:W-:-:S02]  /*28b0*/  IADD3.X R151, R151, UR9, RZ, P4, !PT ;  /* 0x0000000997977c10 */ /* 0x000fc4000a7fe4ff */
        /* <DEDUP_REMOVED lines=42> */
[----:B------:R-:W-:Y:S02]  /*2b60*/  LOP3.LUT R14, R0, 0x3f, RZ, 0xc0, !PT ;  /* 0x0000003f000e7812 */ /* 0x000fe400078ec0ff */
[----:B------:R-:W-:Y:S02]  /*2b70*/  LOP3.LUT R7, R6, 0x30, RZ, 0xc0, !PT ;  /* 0x0000003006077812 */ /* 0x000fe400078ec0ff */
[----:B------:R-:W-:Y:S01]  /*2b80*/  IADD3.X R107, R107, UR9, RZ, P3, !PT ;  /* 0x000000096b6b7c10 */ /* 0x000fe20009ffe4ff */
[----:B------:R-:W-:Y:S01]  /*2b90*/  IMAD R14, R14, UR6, RZ ;  /* 0x000000060e0e7c24 */ /* 0x000fe2000f8e02ff */
[----:B------:R-:W-:Y:S01]  /*2ba0*/  IADD3.X R103, R103, UR9, RZ, P1, !PT ;  /* 0x0000000967677c10 */ /* 0x000fe20008ffe4ff */
[----:B------:R-:W-:Y:S01]  /*2bb0*/  UMOV UR6, UR4 ;  /* 0x0000000400067c82 */ /* 0x000fe20008000000 */
[----:B------:R-:W-:Y:S02]  /*2bc0*/  IADD3.X R99, R99, UR9, RZ, P0, !PT ;  /* 0x0000000963637c10 */ /* 0x000fe400087fe4ff */
[----:B------:R-:W-:-:S02]  /*2bd0*/  IADD3.X R95, R95, UR9, RZ, P2, !PT ;  /* 0x000000095f5f7c10 */ /* 0x000fc400097fe4ff */
[----:B------:R-:W-:Y:S02]  /*2be0*/  IADD3.X R91, R91, UR9, RZ, P5, !PT ;  /* 0x000000095b5b7c10 */ /* 0x000fe4000affe4ff */
[----:B------:R-:W-:Y:S02]  /*2bf0*/  IADD3.X R89, R89, UR9, RZ, P4, !PT ;  /* 0x0000000959597c10 */ /* 0x000fe4000a7fe4ff */
[----:B------:R-:W-:Y:S02]  /*2c00*/  SHF.R.S32.HI R199, RZ, 0x1f, R12 ;  /* 0x0000001fffc77819 */ /* 0x000fe4000001140c */
[----:B------:R-:W-:Y:S01]  /*2c10*/  IADD3 R205, P6, R12, UR8, RZ ;  /* 0x000000080ccd7c10 */ /* 0x000fe2000ffde0ff */
[----:B------:R-:W-:Y:S01]  /*2c20*/  IMAD R12, R2, 0x40, R7 ;  /* 0x00000040020c7824 */ /* 0x000fe200078e0207 */
[----:B------:R-:W-:Y:S02]  /*2c30*/  SHF.R.S32.HI R3, RZ, 0x1f, R64 ;  /* 0x0000001fff037819 */ /* 0x000fe40000011440 */
[----:B------:R-:W-:-:S02]  /*2c40*/  IADD3 R113, P3, R64, UR8, RZ ;  /* 0x0000000840717c10 */ /* 0x000fc4000ff7e0ff */
[----:B------:R-:W-:Y:S02]  /*2c50*/  CS2R R64, SRZ ;  /* 0x0000000000407805 */ /* 0x000fe4000001ff00 */
[----:B------:R-:W-:Y:S02]  /*2c60*/  SHF.R.S32.HI R23, RZ, 0x1f, R66 ;  /* 0x0000001fff177819 */ /* 0x000fe40000011442 */
[----:B------:R-:W-:Y:S02]  /*2c70*/  IADD3 R109, P1, R66, UR8, RZ ;  /* 0x00000008426d7c10 */ /* 0x000fe4000ff3e0ff */
[----:B------:R-:W-:Y:S02]  /*2c80*/  CS2R R66, SRZ ;  /* 0x0000000000427805 */ /* 0x000fe4000001ff00 */
        /* <DEDUP_REMOVED lines=9> */
[----:B------:R-:W-:Y:S01]  /*2d20*/  IADD3 R93, P4, R15, UR8, RZ ;  /* 0x000000080f5d7c10 */ /* 0x000fe2000ff9e0ff */
[----:B------:R-:W-:Y:S01]  /*2d30*/  UIADD3 UR8, UP0, UR13, 0x2, URZ ;  /* 0x000000020d087890 */ /* 0x000fe2000ff1e03f */
[----:B------:R-:W-:Y:S02]  /*2d40*/  IADD3.X R199, R199, UR9, RZ, P6, !PT ;  /* 0x00000009c7c77c10 */ /* 0x000fe4000b7fe4ff */
[----:B------:R-:W-:Y:S02]  /*2d50*/  IADD3.X R3, R3, UR9, RZ, P3, !PT ;  /* 0x0000000903037c10 */ /* 0x000fe40009ffe4ff */
[----:B------:R-:W-:Y:S02]  /*2d60*/  IADD3.X R23, R23, UR9, RZ, P1, !PT ;  /* 0x0000000917177c10 */ /* 0x000fe40008ffe4ff */
[----:B------:R-:W-:-:S02]  /*2d70*/  IADD3.X R21, R21, UR9, RZ, P0, !PT ;  /* 0x0000000915157c10 */ /* 0x000fc400087fe4ff */
[----:B------:R-:W-:Y:S02]  /*2d80*/  IADD3.X R19, R19, UR9, RZ, P2, !PT ;  /* 0x0000000913137c10 */ /* 0x000fe400097fe4ff */
[----:B------:R-:W-:Y:S02]  /*2d90*/  IADD3.X R17, R17, UR9, RZ, P5, !PT ;  /* 0x0000000911117c10 */ /* 0x000fe4000affe4ff */
[----:B------:R-:W-:Y:S01]  /*2da0*/  LEA.HI.X.SX32 R15, R15, UR9, 0x1, P4 ;  /* 0x000000090f0f7c11 */ /* 0x000fe2000a0f0eff */
[----:B------:R-:W-:Y:S01]  /*2db0*/  UIADD3.X UR9, UR5, -0x7fffffe0, URZ, UP0, !UPT ;  /* 0x8000002005097890 */ /* 0x000fe200087fe43f */
[----:B------:R-:W-:Y:S02]  /*2dc0*/  SHF.R.S32.HI R20, RZ, 0x6, R20 ;  /* 0x00000006ff147819 */ /* 0x000fe40000011414 */
[----:B------:R-:W-:Y:S01]  /*2dd0*/  SHF.R.S32.HI R10, RZ, 0x1f, R14 ;  /* 0x0000001fff0a7819 */ /* 0x000fe2000001140e */
[----:B------:R-:W-:Y:S01]  /*2de0*/  UIADD3.64 UR16, UR8, 0xfe, URZ ;  /* 0x000000fe08107897 */ /* 0x000fe2000fffe03f */
[C---:B------:R-:W-:Y:S01]  /*2df0*/  LOP3.LUT R9, R12.reuse, 0x10, RZ, 0x3c, !PT ;  /* 0x000000100c097812 */ /* 0x040fe200078e3cff */
[----:B------:R-:W-:Y:S01]  /*2e00*/  UIADD3.64 UR20, UR8, 0x100, URZ ;  /* 0x0000010008147897 */ /* 0x000fe2000fffe03f */
[----:B------:R-:W-:-:S02]  /*2e10*/  LOP3.LUT R8, R12, 0x20, RZ, 0x3c, !PT ;  /* 0x000000200c087812 */ /* 0x000fc400078e3cff */
[----:B0-----:R-:W-:-:S09]  /*2e20*/  LOP3.LUT R7, R12, 0x30, RZ, 0x3c, !PT ;  /* 0x000000300c077812 */ /* 0x001fd200078e3cff */
.L_x_2:
[----:B------:R-:W-:Y:S02]  /*2e30*/  ISETP.GT.AND P2, PT, R18, RZ, PT ;  /* 0x000000ff1200720c */ /* 0x000fe40003f44270 */
[----:B------:R-:W-:Y:S01]  /*2e40*/  PRMT R178, RZ, 0x7610, R178 ;  /* 0x00007610ffb27816 */ /* 0x000fe200000000b2 */
[C---:B------:R-:W-:Y:S01]  /*2e50*/  IMAD.SHL.U32 R88, R13.reuse, 0x2, RZ ;  /* 0x000000020d587824 */ /* 0x040fe200078e00ff */
[----:B------:R-:W-:Y:S01]  /*2e60*/  LOP3.LUT R133, R0, 0x3f, RZ, 0xc0, !PT ;  /* 0x0000003f00857812 */ /* 0x000fe200078ec0ff */
[----:B------:R-:W-:Y:S01]  /*2e70*/  IMAD R22, R13, 0x3, RZ ;  /* 0x000000030d167824 */ /* 0x000fe200078e02ff */
[----:B------:R-:W-:Y:S02]  /*2e80*/  IADD3 R132, P3, R16, UR25, RZ ;  /* 0x0000001910847c10 */ /* 0x000fe4000ff7e0ff */
[C---:B------:R-:W-:Y:S02]  /*2e90*/  ISETP.GT.AND P1, PT, R18.reuse, 0x1, PT ;  /* 0x000000011200780c */ /* 0x040fe40003f24270 */
[----:B------:R-:W-:-:S02]  /*2ea0*/  ISETP.GT.AND P5, PT, R18, 0x2, PT ;  /* 0x000000021200780c */ /* 0x000fc40003fa4270 */
[----:B------:R-:W-:Y:S01]  /*2eb0*/  ISETP.GE.AND P0, PT, R133, R18, PT ;  /* 0x000000128500720c */ /* 0x000fe20003f06270 */
[----:B------:R-:W-:Y:S01]  /*2ec0*/  @P2 IMAD.MOV.U32 R202, RZ, RZ, R16 ;  /* 0x000000ffffca2224 */ /* 0x000fe200078e0010 */
[----:B------:R-:W-:-:S04]  /*2ed0*/  LEA.HI.X.SX32 R133, R13, R203, 0x1, P3 ;  /* 0x000000cb0d857211 */ /* 0x000fc800018f0eff */
[----:B------:R-:W2:Y:S01]  /*2ee0*/  @P2 LDG.E.U8 R178, desc[UR14][R202.64] ;  /* 0x0000000ecab22981 */ /* 0x000ea2000c1e1100 */
[----:B------:R-:W-:Y:S02]  /*2ef0*/  ISETP.GT.AND P2, PT, R18, 0x3, PT ;  /* 0x000000031200780c */ /* 0x000fe40003f44270 */
[-C--:B------:R-:W-:Y:S02]  /*2f00*/  IADD3 R134, P4, R88, R16.reuse, RZ ;  /* 0x0000001058867210 */ /* 0x080fe40007f9e0ff */
[----:B------:R-:W-:Y:S01]  /*2f10*/  IADD3 R136, P3, R22, R16, RZ ;  /* 0x0000001016887210 */ /* 0x000fe20007f7e0ff */
[----:B------:R-:W-:Y:S01]  /*2f20*/  IMAD.SHL.U32 R90, R13, 0x4, RZ ;  /* 0x000000040d5a7824 */ /* 0x000fe200078e00ff */
[----:B------:R-:W-:Y:S02]  /*2f30*/  PRMT R176, RZ, 0x7610, R176 ;  /* 0x00007610ffb07816 */ /* 0x000fe400000000b0 */
[----:B------:R-:W-:Y:S02]  /*2f40*/  PRMT R140, RZ, 0x7610, R140 ;  /* 0x00007610ff8c7816 */ /* 0x000fe4000000008c */
[----:B------:R-:W-:-:S02]  /*2f50*/  PRMT R141, RZ, 0x7610, R141 ;  /* 0x00007610ff8d7816 */ /* 0x000fc4000000008d */
[-C--:B------:R-:W-:Y:S01]  /*2f60*/  LEA.HI.X.SX32 R135, R88, R203.reuse, 0x1, P4 ;  /* 0x000000cb58877211 */ /* 0x080fe200020f0eff */
[----:B------:R-:W3:Y:S01]  /*2f70*/  @P1 LDG.E.U8 R176, desc[UR14][R132.64] ;  /* 0x0000000e84b01981 */ /* 0x000ee2000c1e1100 */
[----:B------:R-:W-:Y:S01]  /*2f80*/  LEA.HI.X.SX32 R137, R22, R203, 0x1, P3 ;  /* 0x000000cb16897211 */ /* 0x000fe200018f0eff */
[C---:B------:R-:W-:Y:S01]  /*2f90*/  IMAD R22, R13.reuse, 0x5, RZ ;  /* 0x000000050d167824 */ /* 0x040fe200078e02ff */
[----:B------:R-:W-:Y:S01]  /*2fa0*/  IADD3 R138, P3, R90, R16, RZ ;  /* 0x000000105a8a7210 */ /* 0x000fe20007f7e0ff */
[----:B------:R0:W4:Y:S01]  /*2fb0*/  @P5 LDG.E.U8 R140, desc[UR14][R134.64] ;  /* 0x0000000e868c5981 */ /* 0x000122000c1e1100 */
[----:B------:R-:W-:Y:S01]  /*2fc0*/  IMAD R88, R13, 0x6, RZ ;  /* 0x000000060d587824 */ /* 0x000fe200078e02ff */
[C---:B------:R-:W-:Y:S02]  /*2fd0*/  ISETP.GT.AND P1, PT, R18.reuse, 0x4, PT ;  /* 0x000000041200780c */ /* 0x040fe40003f24270 */
[----:B------:R-:W5:Y:S01]  /*2fe0*/  @P2 LDG.E.U8 R141, desc[UR14][R136.64] ;  /* 0x0000000e888d2981 */ /* 0x000f62000c1e1100 */
[----:B------:R-:W-:-:S02]  /*2ff0*/  ISETP.GT.AND P5, PT, R18, 0x5, PT ;  /* 0x000000051200780c */ /* 0x000fc40003fa4270 */
[----:B------:R-:W-:Y:S02]  /*3000*/  ISETP.GT.AND P2, PT, R18, 0x6, PT ;  /* 0x000000061200780c */ /* 0x000fe40003f44270 */
[----:B------:R-:W-:Y:S02]  /*3010*/  LEA.HI.X.SX32 R139, R90, R203, 0x1, P3 ;  /* 0x000000cb5a8b7211 */ /* 0x000fe400018f0eff */
[-C--:B------:R-:W-:Y:S02]  /*3020*/  IADD3 R144, P4, R22, R16.reuse, RZ ;  /* 0x0000001016907210 */ /* 0x080fe40007f9e0ff */
[----:B------:R-:W-:Y:S01]  /*3030*/  IADD3 R220, P3, R88, R16, RZ ;  /* 0x0000001058dc7210 */ /* 0x000fe20007f7e0ff */
[----:B------:R-:W-:Y:S01]  /*3040*/  IMAD R90, R13, 0x7, RZ ;  /* 0x000000070d5a7824 */ /* 0x000fe200078e02ff */
[----:B------:R-:W-:Y:S02]  /*3050*/  PRMT R146, RZ, 0x7610, R146 ;  /* 0x00007610ff927816 */ /* 0x000fe40000000092 */
[----:B------:R-:W-:-:S02]  /*3060*/  PRMT R143, RZ, 0x7610, R143 ;  /* 0x00007610ff8f7816 */ /* 0x000fc4000000008f */
[----:B------:R-:W-:Y:S02]  /*3070*/  PRMT R206, RZ, 0x7610, R206 ;  /* 0x00007610ffce7816 */ /* 0x000fe400000000ce */
[-C--:B------:R-:W-:Y:S01]  /*3080*/  LEA.HI.X.SX32 R145, R22, R203.reuse, 0x1, P4 ;  /* 0x000000cb16917211 */ /* 0x080fe200020f0eff */
[----:B------:R1:W2:Y:S01]  /*3090*/  @P1 LDG.E.U8 R146, desc[UR14][R138.64] ;  /* 0x0000000e8a921981 */ /* 0x0002a2000c1e1100 */
[----:B------:R-:W-:Y:S01]  /*30a0*/  LEA.HI.X.SX32 R221, R88, R203, 0x1, P3 ;  /* 0x000000cb58dd7211 */ /* 0x000fe200018f0eff */
[C---:B------:R-:W-:Y:S01]  /*30b0*/  IMAD.SHL.U32 R88, R13.reuse, 0x8, RZ ;  /* 0x000000080d587824 */ /* 0x040fe200078e00ff */
[----:B0-----:R-:W-:Y:S01]  /*30c0*/  IADD3 R134, P3, R90, R16, RZ ;  /* 0x000000105a867210 */ /* 0x001fe20007f7e0ff */
[----:B------:R0:W3:Y:S01]  /*30d0*/  @P5 LDG.E.U8 R143, desc[UR14][R144.64] ;  /* 0x0000000e908f5981 */ /* 0x0000e2000c1e1100 */
[----:B------:R-:W-:Y:S01]  /*30e0*/  IMAD R22, R13, 0x9, RZ ;  /* 0x000000090d167824 */ /* 0x000fe200078e02ff */
[C---:B------:R-:W-:Y:S02]  /*30f0*/  ISETP.GT.AND P1, PT, R18.reuse, 0x7, PT ;  /* 0x000000071200780c */ /* 0x040fe40003f24270 */
[----:B------:R-:W4:Y:S01]  /*3100*/  @P2 LDG.E.U8 R206, desc[UR14][R220.64] ;  /* 0x0000000edcce2981 */ /* 0x000f22000c1e1100 */
[----:B------:R-:W-:-:S02]  /*3110*/  ISETP.GT.AND P5, PT, R18, 0x8, PT ;  /* 0x000000081200780c */ /* 0x000fc40003fa4270 */
[----:B------:R-:W-:Y:S02]  /*3120*/  ISETP.GT.AND P2, PT, R18, 0x9, PT ;  /* 0x000000091200780c */ /* 0x000fe40003f44270 */
[----:B------:R-:W-:Y:S02]  /*3130*/  LEA.HI.X.SX32 R135, R90, R203, 0x1, P3 ;  /* 0x000000cb5a877211 */ /* 0x000fe400018f0eff */
[-C--:B------:R-:W-:Y:S02]  /*3140*/  IADD3 R132, P4, R88, R16.reuse, RZ ;  /* 0x0000001058847210 */ /* 0x080fe40007f9e0ff */
[----:B-1----:R-:W-:Y:S01]  /*3150*/  IADD3 R138, P3, R22, R16, RZ ;  /* 0x00000010168a7210 */ /* 0x002fe20007f7e0ff */
[----:B------:R-:W-:Y:S01]  /*3160*/  IMAD R90, R13, 0xa, RZ ;  /* 0x0000000a0d5a7824 */ /* 0x000fe200078e02ff */
[----:B------:R-:W-:Y:S02]  /*3170*/  PRMT R142, RZ, 0x7610, R142 ;  /* 0x00007610ff8e7816 */ /* 0x000fe4000000008e */
[----:B------:R-:W-:-:S02]  /*3180*/  PRMT R182, RZ, 0x7610, R182 ;  /* 0x00007610ffb67816 */ /* 0x000fc400000000b6 */
[----:B0-----:R-:W-:Y:S02]  /*3190*/  PRMT R145, RZ, 0x7610, R145 ;  /* 0x00007610ff917816 */ /* 0x001fe40000000091 */
[-C--:B------:R-:W-:Y:S01]  /*31a0*/  LEA.HI.X.SX32 R133, R88, R203.reuse, 0x1, P4 ;  /* 0x000000cb58857211 */ /* 0x080fe200020f0eff */
[----:B------:R0:W5:Y:S01]  /*31b0*/  @P1 LDG.E.U8 R142, desc[UR14][R134.64] ;  /* 0x0000000e868e1981 */ /* 0x000162000c1e1100 */
[----:B------:R-:W-:Y:S01]  /*31c0*/  LEA.HI.X.SX32 R139, R22, R203, 0x1, P3 ;  /* 0x000000cb168b7211 */ /* 0x000fe200018f0eff */
[C---:B------:R-:W-:Y:S01]  /*31d0*/  IMAD R88, R13.reuse, 0xb, RZ ;  /* 0x0000000b0d587824 */ /* 0x040fe200078e02ff */
[----:B------:R-:W-:Y:S01]  /*31e0*/  IADD3 R136, P3, R90, R16, RZ ;  /* 0x000000105a887210 */ /* 0x000fe20007f7e0ff */
[----:B------:R1:W3:Y:S01]  /*31f0*/  @P5 LDG.E.U8 R182, desc[UR14][R132.64] ;  /* 0x0000000e84b65981 */ /* 0x0002e2000c1e1100 */
[----:B------:R-:W-:Y:S01]  /*3200*/  IMAD R22, R13, 0xc, RZ ;  /* 0x0000000c0d167824 */ /* 0x000fe200078e02ff */
[C---:B------:R-:W-:Y:S02]  /*3210*/  ISETP.GT.AND P1, PT, R18.reuse, 0xa, PT ;  /* 0x0000000a1200780c */ /* 0x040fe40003f24270 */
[----:B------:R1:W3:Y:S01]  /*3220*/  @P2 LDG.E.U8 R145, desc[UR14][R138.64] ;  /* 0x0000000e8a912981 */ /* 0x0002e2000c1e1100 */
[----:B------:R-:W-:-:S02]  /*3230*/  ISETP.GT.AND P5, PT, R18, 0xb, PT ;  /* 0x0000000b1200780c */ /* 0x000fc40003fa4270 */
[----:B------:R-:W-:Y:S02]  /*3240*/  ISETP.GT.AND P2, PT, R18, 0xc, PT ;  /* 0x0000000c1200780c */ /* 0x000fe40003f44270 */
[----:B------:R-:W-:Y:S02]  /*3250*/  LEA.HI.X.SX32 R137, R90, R203, 0x1, P3 ;  /* 0x000000cb5a897211 */ /* 0x000fe400018f0eff */
[-C--:B0-----:R-:W-:Y:S02]  /*3260*/  IADD3 R134, P4, R88, R16.reuse, RZ ;  /* 0x0000001058867210 */ /* 0x081fe40007f9e0ff */
[----:B-1----:R-:W-:Y:S01]  /*3270*/  IADD3 R132, P3, R22, R16, RZ ;  /* 0x0000001016847210 */ /* 0x002fe20007f7e0ff */
[----:B------:R-:W-:Y:S01]  /*3280*/  IMAD R90, R13, 0xd, RZ ;  /* 0x0000000d0d5a7824 */ /* 0x000fe200078e02ff */
[----:B------:R-:W-:Y:S02]  /*3290*/  PRMT R204, RZ, 0x7610, R204 ;  /* 0x00007610ffcc7816 */ /* 0x000fe400000000cc */
[----:B------:R-:W-:-:S02]  /*32a0*/  PRMT R144, RZ, 0x7610, R144 ;  /* 0x00007610ff907816 */ /* 0x000fc40000000090 */
[----:B------:R-:W-:Y:S02]  /*32b0*/  PRMT R172, RZ, 0x7610, R172 ;  /* 0x00007610ffac7816 */ /* 0x000fe400000000ac */
[-C--:B------:R-:W-:Y:S01]  /*32c0*/  LEA.HI.X.SX32 R135, R88, R203.reuse, 0x1, P4 ;  /* 0x000000cb58877211 */ /* 0x080fe200020f0eff */
[----:B------:R0:W3:Y:S01]  /*32d0*/  @P1 LDG.E.U8 R204, desc[UR14][R136.64] ;  /* 0x0000000e88cc1981 */ /* 0x0000e2000c1e1100 */
        /* <DEDUP_REMOVED lines=12> */
[----:B------:R-:W-:Y:S01]  /*33a0*/  IMAD.SHL.U32 R90, R13, 0x10, RZ ;  /* 0x000000100d5a7824 */ /* 0x000fe200078e00ff */
        /* <DEDUP_REMOVED lines=58> */
[----:B------:R0:W2:Y:S01]  /*3750*/  @P1 LDG.E.U8 R152, desc[UR14][R136.64] ;  /* 0x0000000e88981981 */ /* 0x0000a2000c1e1100 */
[----:B------:R-:W-:Y:S01]  /*3760*/  LEA.HI.X.SX32 R133, R22, R203, 0x1, P3 ;  /* 0x000000cb16857211 */ /* 0x000fe200018f0eff */
[C---:B------:R-:W-:Y:S01]  /*3770*/  IMAD R88, R13.reuse, 0x1a, RZ ;  /* 0x0000001a0d587824 */ /* 0x040fe200078e02ff */
[----:B------:R-:W-:Y:S01]  /*3780*/  IADD3 R138, P3, R90, R16, RZ ;  /* 0x000000105a8a7210 */ /* 0x000fe20007f7e0ff */
[----:B------:R1:W4:Y:S01]  /*3790*/  @P5 LDG.E.U8 R243, desc[UR14][R134.64] ;  /* 0x0000000e86f35981 */ /* 0x000322000c1e1100 */
        /* <DEDUP_REMOVED lines=33> */
[C---:B------:R-:W-:Y:S01]  /*39b0*/  IMAD.SHL.U32 R88, R13.reuse, 0x20, RZ ;  /* 0x000000200d587824 */ /* 0x040fe200078e00ff */
        /* <DEDUP_REMOVED lines=19> */
[----:B------:R1:W5:Y:S01]  /*3af0*/  @P5 LDG.E.U8 R194, desc[UR14][R132.64] ;  /* 0x0000000e84c25981 */ /* 0x000362000c1e1100 */
        /* <DEDUP_REMOVED lines=161> */
[----:B------:R-:W3:Y:S01]  /*4510*/  @P5 LDG.E.U8 R214, desc[UR14][R134.64] ;  /* 0x0000000e86d65981 */ /* 0x000ee2000c1e1100 */
[----:B------:R-:W-:Y:S01]  /*4520*/  IMAD R22, R13, 0x3f, RZ ;  /* 0x0000003f0d167824 */ /* 0x000fe200078e02ff */
[C---:B------:R-:W-:Y:S02]  /*4530*/  ISETP.GT.AND P1, PT, R18.reuse, 0x3d, PT ;  /* 0x0000003d1200780c */ /* 0x040fe40003f24270 */
[----:B------:R1:W3:Y:S01]  /*4540*/  @P2 LDG.E.U8 R150, desc[UR14][R132.64] ;  /* 0x0000000e84962981 */ /* 0x0002e2000c1e1100 */
[----:B------:R-:W-:-:S02]  /*4550*/  ISETP.GT.AND P5, PT, R18, 0x3e, PT ;  /* 0x0000003e1200780c */ /* 0x000fc40003fa4270 */
[----:B------:R-:W-:Y:S02]  /*4560*/  ISETP.GT.AND P2, PT, R18, 0x3f, PT ;  /* 0x0000003f1200780c */ /* 0x000fe40003f44270 */
[----:B------:R-:W-:Y:S02]  /*4570*/  LEA.HI.X.SX32 R251, R90, R203, 0x1, P3 ;  /* 0x000000cb5afb7211 */ /* 0x000fe400018f0eff */
[-C--:B--2---:R-:W-:Y:S02]  /*4580*/  IADD3 R138, P4, R88, R16.reuse, RZ ;  /* 0x00000010588a7210 */ /* 0x084fe40007f9e0ff */
[----:B0-----:R-:W-:Y:S02]  /*4590*/  IADD3 R136, P3, R22, R16, RZ ;  /* 0x0000001016887210 */ /* 0x001fe40007f7e0ff */
[----:B------:R-:W-:Y:S02]  /*45a0*/  PRMT R212, RZ, 0x7610, R212 ;  /* 0x00007610ffd47816 */ /* 0x000fe400000000d4 */
[----:B------:R-:W-:-:S02]  /*45b0*/  PRMT R147, RZ, 0x7610, R147 ;  /* 0x00007610ff937816 */ /* 0x000fc40000000093 */
[----:B------:R-:W-:Y:S02]  /*45c0*/  PRMT R210, RZ, 0x7610, R210 ;  /* 0x00007610ffd27816 */ /* 0x000fe400000000d2 */
[-C--:B------:R-:W-:Y:S01]  /*45d0*/  LEA.HI.X.SX32 R139, R88, R203.reuse, 0x1, P4 ;  /* 0x000000cb588b7211 */ /* 0x080fe200020f0eff */
[----:B------:R-:W2:Y:S01]  /*45e0*/  @P1 LDG.E.U8 R212, desc[UR14][R250.64] ;  /* 0x0000000efad41981 */ /* 0x000ea2000c1e1100 */
[----:B------:R-:W-:-:S03]  /*45f0*/  LEA.HI.X.SX32 R137, R22, R203, 0x1, P3 ;  /* 0x000000cb16897211 */ /* 0x000fc600018f0eff */
[----:B------:R-:W2:Y:S01]  /*4600*/  @P5 LDG.E.U8 R147, desc[UR14][R138.64] ;  /* 0x0000000e8a935981 */ /* 0x000ea2000c1e1100 */
[C---:B------:R-:W-:Y:S01]  /*4610*/  IADD3 RZ, P1, R14.reuse, R97, RZ ;  /* 0x000000610eff7210 */ /* 0x040fe20007f3e0ff */
[C---:B-1----:R-:W-:Y:S01]  /*4620*/  IMAD.IADD R132, R14.reuse, 0x1, R97 ;  /* 0x000000010e847824 */ /* 0x042fe200078e0261 */
[----:B------:R-:W-:Y:S01]  /*4630*/  PRMT R22, RZ, 0x7610, R22 ;  /* 0x00007610ff167816 */ /* 0x000fe20000000016 */
[----:B------:R0:W2:Y:S01]  /*4640*/  @P2 LDG.E.U8 R210, desc[UR14][R136.64] ;  /* 0x0000000e88d22981 */ /* 0x0000a2000c1e1100 */
[----:B------:R-:W-:Y:S01]  /*4650*/  IADD3 RZ, P3, R14, R93, RZ ;  /* 0x0000005d0eff7210 */ /* 0x000fe20007f7e0ff */
[----:B------:R-:W-:Y:S01]  /*4660*/  IMAD.X R133, R10, 0x1, R17, P1 ;  /* 0x000000010a857824 */ /* 0x000fe200008e0611 */
[----:B------:R-:W-:Y:S01]  /*4670*/  BAR.SYNC.DEFER_BLOCKING 0x0 ;  /* 0x0000000000007b1d */ /* 0x000fe20000010000 */
[C---:B------:R-:W-:Y:S02]  /*4680*/  IADD3 RZ, P1, R14.reuse, R105, RZ ;  /* 0x000000690eff7210 */ /* 0x040fe40007f3e0ff */
[----:B------:R-:W-:-:S03]  /*4690*/  IADD3 RZ, P2, R14, R101, RZ ;  /* 0x000000650eff7210 */ /* 0x000fc60007f5e0ff */
[----:B0-----:R-:W-:Y:S01]  /*46a0*/  IMAD.X R137, R10, 0x1, R21, P1 ;  /* 0x000000010a897824 */ /* 0x001fe200008e0615 */
[C---:B------:R-:W-:Y:S01]  /*46b0*/  IADD3 RZ, P1, R14.reuse, R113, RZ ;  /* 0x000000710eff7210 */ /* 0x040fe20007f3e0ff */
[C---:B------:R-:W-:Y:S01]  /*46c0*/  IMAD.IADD R136, R14.reuse, 0x1, R105 ;  /* 0x000000010e887824 */ /* 0x040fe200078e0269 */
[----:B------:R-:W-:Y:S01]  /*46d0*/  PRMT R90, RZ, 0x7610, R90 ;  /* 0x00007610ff5a7816 */ /* 0x000fe2000000005a */
[----:B------:R-:W-:Y:S01]  /*46e0*/  IMAD.IADD R134, R14, 0x1, R93 ;  /* 0x000000010e867824 */ /* 0x000fe200078e025d */
[----:B------:R-:W-:Y:S01]  /*46f0*/  PRMT R221, RZ, 0x7610, R221 ;  /* 0x00007610ffdd7816 */ /* 0x000fe200000000dd */
[C---:B------:R-:W-:Y:S02]  /*4700*/  IMAD.X R135, R10.reuse, 0x1, R15, P3 ;  /* 0x000000010a877824 */ /* 0x040fe400018e060f */
[----:B------:R-:W-:Y:S01]  /*4710*/  IMAD.X R139, R10, 0x1, R19, P2 ;  /* 0x000000010a8b7824 */ /* 0x000fe200010e0613 */
[C---:B------:R-:W-:Y:S02]  /*4720*/  IADD3 RZ, P2, R14.reuse, R109, RZ ;  /* 0x0000006d0eff7210 */ /* 0x040fe40007f5e0ff */
[----:B------:R-:W-:Y:S01]  /*4730*/  PRMT R92, RZ, 0x7610, R92 ;  /* 0x00007610ff5c7816 */ /* 0x000fe2000000005c */
[----:B------:R0:W2:Y:S01]  /*4740*/  @!P0 LDG.E.U8 R22, desc[UR14][R132.64] ;  /* 0x0000000e84168981 */ /* 0x0000a2000c1e1100 */
[----:B------:R-:W-:Y:S01]  /*4750*/  PRMT R88, RZ, 0x7610, R88 ;  /* 0x00007610ff587816 */ /* 0x000fe20000000058 */
[----:B------:R-:W-:-:S02]  /*4760*/  IMAD.IADD R138, R14, 0x1, R101 ;  /* 0x000000010e8a7824 */ /* 0x000fc400078e0265 */
[----:B------:R1:W2:Y:S04]  /*4770*/  @!P0 LDG.E.U8 R90, desc[UR14][R136.64] ;  /* 0x0000000e885a8981 */ /* 0x0002a8000c1e1100 */
[----:B------:R4:W2:Y:S01]  /*4780*/  @!P0 LDG.E.U8 R221, desc[UR14][R134.64] ;  /* 0x0000000e86dd8981 */ /* 0x0008a2000c1e1100 */
[----:B0-----:R-:W-:Y:S01]  /*4790*/  IMAD.X R133, R10, 0x1, R3, P1 ;  /* 0x000000010a857824 */ /* 0x001fe200008e0603 */
[C---:B------:R-:W-:Y:S01]  /*47a0*/  IADD3 RZ, P1, R14.reuse, R121, RZ ;  /* 0x000000790eff7210 */ /* 0x040fe20007f3e0ff */
[----:B------:R-:W-:Y:S01]  /*47b0*/  IMAD.IADD R132, R14, 0x1, R113 ;  /* 0x000000010e847824 */ /* 0x000fe200078e0271 */
[----:B------:R-:W-:Y:S01]  /*47c0*/  PRMT R96, RZ, 0x7610, R96 ;  /* 0x00007610ff607816 */ /* 0x000fe20000000060 */
[----:B------:R0:W2:Y:S02]  /*47d0*/  @!P0 LDG.E.U8 R88, desc[UR14][R138.64] ;  /* 0x0000000e8a588981 */ /* 0x0000a4000c1e1100 */
[----:B-1----:R-:W-:Y:S01]  /*47e0*/  IMAD.X R137, R10, 0x1, R91, P1 ;  /* 0x000000010a897824 */ /* 0x002fe200008e065b */
[----:B------:R-:W-:Y:S01]  /*47f0*/  IADD3 RZ, P1, R14, R129, RZ ;  /* 0x000000810eff7210 */ /* 0x000fe20007f3e0ff */
[----:B----4-:R-:W-:Y:S01]  /*4800*/  IMAD.X R135, R10, 0x1, R23, P2 ;  /* 0x000000010a877824 */ /* 0x010fe200010e0617 */
[C---:B------:R-:W-:Y:S01]  /*4810*/  IADD3 RZ, P2, R14.reuse, R117, RZ ;  /* 0x000000750eff7210 */ /* 0x040fe20007f5e0ff */
[----:B------:R1:W4:Y:S01]  /*4820*/  @!P0 LDG.E.U8 R92, desc[UR14][R132.64] ;  /* 0x0000000e845c8981 */ /* 0x000322000c1e1100 */
[----:B------:R-:W-:Y:S01]  /*4830*/  PRMT R223, RZ, 0x7610, R223 ;  /* 0x00007610ffdf7816 */ /* 0x000fe200000000df */
[----:B------:R-:W-:-:S02]  /*4840*/  IMAD.IADD R136, R14, 0x1, R121 ;  /* 0x000000010e887824 */ /* 0x000fc400078e0279 */
[----:B------:R-:W-:Y:S02]  /*4850*/  IMAD.IADD R134, R14, 0x1, R109 ;  /* 0x000000010e867824 */ /* 0x000fe400078e026d */
[----:B0-----:R-:W-:Y:S01]  /*4860*/  IMAD.X R139, R10, 0x1, R89, P2 ;  /* 0x000000010a8b7824 */ /* 0x001fe200010e0659 */
[----:B------:R-:W-:Y:S01]  /*4870*/  IADD3 RZ, P2, R14, R125, RZ ;  /* 0x0000007d0eff7210 */ /* 0x000fe20007f5e0ff */
[----:B------:R0:W4:Y:S01]  /*4880*/  @!P0 LDG.E.U8 R96, desc[UR14][R136.64] ;  /* 0x0000000e88608981 */ /* 0x000122000c1e1100 */
[----:B-1----:R-:W-:Y:S01]  /*4890*/  IMAD.X R133, R10, 0x1, R99, P1 ;  /* 0x000000010a857824 */ /* 0x002fe200008e0663 */
[C---:B------:R-:W-:Y:S02]  /*48a0*/  IADD3 RZ, P1, R14.reuse, R153, RZ ;  /* 0x000000990eff7210 */ /* 0x040fe40007f3e0ff */
[----:B------:R1:W4:Y:S01]  /*48b0*/  @!P0 LDG.E.U8 R223, desc[UR14][R134.64] ;  /* 0x0000000e86df8981 */ /* 0x000322000c1e1100 */
[----:B------:R-:W-:Y:S01]  /*48c0*/  PRMT R98, RZ, 0x7610, R98 ;  /* 0x00007610ff627816 */ /* 0x000fe20000000062 */
[----:B------:R-:W-:Y:S01]  /*48d0*/  IMAD.IADD R132, R14, 0x1, R129 ;  /* 0x000000010e847824 */ /* 0x000fe200078e0281 */
[----:B------:R-:W-:Y:S01]  /*48e0*/  PRMT R225, RZ, 0x7610, R225 ;  /* 0x00007610ffe17816 */ /* 0x000fe200000000e1 */
[----:B0-----:R-:W-:Y:S01]  /*48f0*/  IMAD.X R137, R10, 0x1, R107, P1 ;  /* 0x000000010a897824 */ /* 0x001fe200008e066b */
[----:B------:R-:W-:-:S02]  /*4900*/  IADD3 RZ, P1, R14, R157, RZ ;  /* 0x0000009d0eff7210 */ /* 0x000fc40007f3e0ff */
[----:B------:R0:W4:Y:S01]  /*4910*/  @!P0 LDG.E.U8 R98, desc[UR14][R132.64] ;  /* 0x0000000e84628981 */ /* 0x000122000c1e1100 */
[----:B-1----:R-:W-:Y:S02]  /*4920*/  IMAD.IADD R134, R14, 0x1, R125 ;  /* 0x000000010e867824 */ /* 0x002fe400078e027d */
[----:B------:R-:W-:Y:S01]  /*4930*/  IMAD.X R135, R10, 0x1, R95, P2 ;  /* 0x000000010a877824 */ /* 0x000fe200010e065f */
[----:B------:R-:W-:Y:S01]  /*4940*/  PRMT R102, RZ, 0x7610, R102 ;  /* 0x00007610ff667816 */ /* 0x000fe20000000066 */
[----:B------:R-:W-:-:S03]  /*4950*/  IMAD.IADD R136, R14, 0x1, R153 ;  /* 0x000000010e887824 */ /* 0x000fc600078e0299 */
[----:B------:R1:W4:Y:S01]  /*4960*/  @!P0 LDG.E.U8 R225, desc[UR14][R134.64] ;  /* 0x0000000e86e18981 */ /* 0x000322000c1e1100 */
[----:B0-----:R-:W-:Y:S01]  /*4970*/  IMAD.X R133, R10, 0x1, R111, P1 ;  /* 0x000000010a857824 */ /* 0x001fe200008e066f */
[----:B------:R-:W-:Y:S01]  /*4980*/  PRMT R94, RZ, 0x7610, R94 ;  /* 0x00007610ff5e7816 */ /* 0x000fe2000000005e */
[C---:B------:R-:W-:Y:S01]  /*4990*/  IMAD.IADD R138, R14.reuse, 0x1, R117 ;  /* 0x000000010e8a7824 */ /* 0x040fe200078e0275 */
[----:B------:R0:W4:Y:S01]  /*49a0*/  @!P0 LDG.E.U8 R102, desc[UR14][R136.64] ;  /* 0x0000000e88668981 */ /* 0x000122000c1e1100 */
[----:B------:R-:W-:Y:S01]  /*49b0*/  PRMT R227, RZ, 0x7610, R227 ;  /* 0x00007610ffe37816 */ /* 0x000fe200000000e3 */
[C---:B------:R-:W-:Y:S01]  /*49c0*/  IMAD.IADD R132, R14.reuse, 0x1, R157 ;  /* 0x000000010e847824 */ /* 0x040fe200078e029d */
[C---:B------:R-:W-:Y:S01]  /*49d0*/  IADD3 RZ, P2, R14.reuse, R149, RZ ;  /* 0x000000950eff7210 */ /* 0x040fe20007f5e0ff */
[----:B------:R5:W4:Y:S01]  /*49e0*/  @!P0 LDG.E.U8 R94, desc[UR14][R138.64] ;  /* 0x0000000e8a5e8981 */ /* 0x000b22000c1e1100 */
[----:B-1----:R-:W-:-:S03]  /*49f0*/  IADD3 R134, P1, R14, R207, RZ ;  /* 0x000000cf0e867210 */ /* 0x002fc60007f3e0ff */
[----:B------:R1:W4:Y:S02]  /*4a00*/  @!P0 LDG.E.U8 R227, desc[UR14][R132.64] ;  /* 0x0000000e84e38981 */ /* 0x000324000c1e1100 */
[----:B------:R-:W-:Y:S01]  /*4a10*/  IMAD.X R135, R10, 0x1, R195, P1 ;  /* 0x000000010a877824 */ /* 0x000fe200008e06c3 */
[----:B0-----:R-:W-:Y:S02]  /*4a20*/  IADD3 R136, P1, R14, R209, RZ ;  /* 0x000000d10e887210 */ /* 0x001fe40007f3e0ff */
[----:B------:R-:W-:Y:S01]  /*4a30*/  PRMT R106, RZ, 0x7610, R106 ;  /* 0x00007610ff6a7816 */ /* 0x000fe2000000006a */
[C---:B-----5:R-:W-:Y:S01]  /*4a40*/  IMAD.X R139, R10.reuse, 0x1, R103, P2 ;  /* 0x000000010a8b7824 */ /* 0x060fe200010e0667 */
[----:B------:R-:W-:Y:S01]  /*4a50*/  PRMT R100, RZ, 0x7610, R100 ;  /* 0x00007610ff647816 */ /* 0x000fe20000000064 */
[----:B------:R-:W-:Y:S01]  /*4a60*/  IMAD.X R137, R10, 0x1, R191, P1 ;  /* 0x000000010a897824 */ /* 0x000fe200008e06bf */
[C---:B-1----:R-:W-:Y:S01]  /*4a70*/  IADD3 R132, P1, R14.reuse, R213, RZ ;  /* 0x000000d50e847210 */ /* 0x042fe20007f3e0ff */
[C---:B------:R-:W-:Y:S01]  /*4a80*/  IMAD.IADD R138, R14.reuse, 0x1, R149 ;  /* 0x000000010e8a7824 */ /* 0x040fe200078e0295 */
[----:B------:R-:W-:Y:S01]  /*4a90*/  IADD3 R250, P2, R14, R205, RZ ;  /* 0x000000cd0efa7210 */ /* 0x000fe20007f5e0ff */
[----:B------:R0:W5:Y:S01]  /*4aa0*/  @!P0 LDG.E.U8 R106, desc[UR14][R134.64] ;  /* 0x0000000e866a8981 */ /* 0x000162000c1e1100 */
[----:B------:R-:W-:Y:S01]  /*4ab0*/  PRMT R229, RZ, 0x7610, R229 ;  /* 0x00007610ffe57816 */ /* 0x000fe200000000e5 */
[----:B------:R-:W-:-:S02]  /*4ac0*/  IMAD.X R133, R10, 0x1, R183, P1 ;  /* 0x000000010a857824 */ /* 0x000fc400008e06b7 */
[----:B------:R1:W5:Y:S01]  /*4ad0*/  @!P0 LDG.E.U8 R100, desc[UR14][R138.64] ;  /* 0x0000000e8a648981 */ /* 0x000362000c1e1100 */
[----:B------:R-:W-:Y:S01]  /*4ae0*/  IMAD.X R251, R10, 0x1, R199, P2 ;  /* 0x000000010afb7824 */ /* 0x000fe200010e06c7 */
[----:B------:R-:W-:Y:S02]  /*4af0*/  PRMT R108, RZ, 0x7610, R108 ;  /* 0x00007610ff6c7816 */ /* 0x000fe4000000006c */
[----:B------:R1:W5:Y:S01]  /*4b00*/  @!P0 LDG.E.U8 R229, desc[UR14][R136.64] ;  /* 0x0000000e88e58981 */ /* 0x000362000c1e1100 */
[C---:B0-----:R-:W-:Y:S02]  /*4b10*/  IADD3 R134, P1, R14.reuse, R215, RZ ;  /* 0x000000d70e867210 */ /* 0x041fe40007f3e0ff */
[----:B-1----:R-:W-:-:S03]  /*4b20*/  IADD3 R138, P2, R14, R211, RZ ;  /* 0x000000d30e8a7210 */ /* 0x002fc60007f5e0ff */
[----:B------:R-:W-:Y:S01]  /*4b30*/  IMAD.X R135, R10, 0x1, R179, P1 ;  /* 0x000000010a877824 */ /* 0x000fe200008e06b3 */
[----:B------:R-:W-:Y:S01]  /*4b40*/  IADD3 R136, P1, R14, R201, RZ ;  /* 0x000000c90e887210 */ /* 0x000fe20007f3e0ff */
[----:B------:R-:W-:Y:S01]  /*4b50*/  IMAD.X R139, R10, 0x1, R187, P2 ;  /* 0x000000010a8b7824 */ /* 0x000fe200010e06bb */
[----:B------:R-:W-:-:S03]  /*4b60*/  PRMT R110, RZ, 0x7610, R110 ;  /* 0x00007610ff6e7816 */ /* 0x000fc6000000006e */
[----:B------:R-:W-:Y:S01]  /*4b70*/  IMAD.X R137, R10, 0x1, R171, P1 ;  /* 0x000000010a897824 */ /* 0x000fe200008e06ab */
[----:B------:R0:W5:Y:S01]  /*4b80*/  @!P0 LDG.E.U8 R108, desc[UR14][R138.64] ;  /* 0x0000000e8a6c8981 */ /* 0x000162000c1e1100 */
[----:B------:R-:W-:-:S03]  /*4b90*/  PRMT R112, RZ, 0x7610, R112 ;  /* 0x00007610ff707816 */ /* 0x000fc60000000070 */
[----:B------:R1:W5:Y:S01]  /*4ba0*/  @!P0 LDG.E.U8 R110, desc[UR14][R132.64] ;  /* 0x0000000e846e8981 */ /* 0x000362000c1e1100 */
[----:B------:R-:W-:-:S03]  /*4bb0*/  PRMT R114, RZ, 0x7610, R114 ;  /* 0x00007610ff727816 */ /* 0x000fc60000000072 */
[----:B------:R1:W5:Y:S01]  /*4bc0*/  @!P0 LDG.E.U8 R112, desc[UR14][R134.64] ;  /* 0x0000000e86708981 */ /* 0x000362000c1e1100 */
[----:B0-----:R-:W-:-:S03]  /*4bd0*/  IADD3 R138, P1, R14, R197, RZ ;  /* 0x000000c50e8a7210 */ /* 0x001fc60007f3e0ff */
[----:B------:R0:W5:Y:S02]  /*4be0*/  @!P0 LDG.E.U8 R114, desc[UR14][R136.64] ;  /* 0x0000000e88728981 */ /* 0x000164000c1e1100 */
[----:B------:R-:W-:Y:S01]  /*4bf0*/  IMAD.X R139, R10, 0x1, R167, P1 ;  /* 0x000000010a8b7824 */ /* 0x000fe200008e06a7 */
[----:B-1----:R-:W-:-:S05]  /*4c00*/  IADD3 R132, P1, R14, R193, RZ ;  /* 0x000000c10e847210 */ /* 0x002fca0007f3e0ff */
[----:B------:R-:W-:Y:S01]  /*4c10*/  IMAD.X R133, R10, 0x1, R163, P1 ;  /* 0x000000010a857824 */ /* 0x000fe200008e06a3 */
[----:B------:R-:W-:Y:S02]  /*4c20*/  IADD3 R134, P1, R14, R189, RZ ;  /* 0x000000bd0e867210 */ /* 0x000fe40007f3e0ff */
[----:B------:R-:W-:-:S03]  /*4c30*/  PRMT R116, RZ, 0x7610, R116 ;  /* 0x00007610ff747816 */ /* 0x000fc60000000074 */
[----:B------:R-:W-:Y:S01]  /*4c40*/  IMAD.X R135, R10, 0x1, R159, P1 ;  /* 0x000000010a877824 */ /* 0x000fe200008e069f */
[----:B0-----:R-:W-:Y:S02]  /*4c50*/  IADD3 R136, P1, R14, R185, RZ ;  /* 0x000000b90e887210 */ /* 0x001fe40007f3e0ff */
[----:B------:R0:W5:Y:S01]  /*4c60*/  @!P0 LDG.E.U8 R116, desc[UR14][R138.64] ;  /* 0x0000000e8a748981 */ /* 0x000162000c1e1100 */
[----:B------:R-:W-:Y:S02]  /*4c70*/  PRMT R118, RZ, 0x7610, R118 ;  /* 0x00007610ff767816 */ /* 0x000fe40000000076 */
[----:B------:R-:W-:Y:S01]  /*4c80*/  IMAD.X R137, R10, 0x1, R155, P1 ;  /* 0x000000010a897824 */ /* 0x000fe200008e069b */
[----:B------:R-:W-:-:S03]  /*4c90*/  PRMT R233, RZ, 0x7610, R233 ;  /* 0x00007610ffe97816 */ /* 0x000fc600000000e9 */
[----:B------:R1:W5:Y:S01]  /*4ca0*/  @!P0 LDG.E.U8 R118, desc[UR14][R132.64] ;  /* 0x0000000e84768981 */ /* 0x000362000c1e1100 */
[----:B0-----:R-:W-:-:S03]  /*4cb0*/  IADD3 R138, P1, R14, R181, RZ ;  /* 0x000000b50e8a7210 */ /* 0x001fc60007f3e0ff */
[----:B------:R0:W5:Y:S02]  /*4cc0*/  @!P0 LDG.E.U8 R233, desc[UR14][R134.64] ;  /* 0x0000000e86e98981 */ /* 0x000164000c1e1100 */
[----:B------:R-:W-:Y:S01]  /*4cd0*/  IMAD.X R139, R10, 0x1, R151, P1 ;  /* 0x000000010a8b7824 */ /* 0x000fe200008e0697 */
[----:B-1----:R-:W-:Y:S02]  /*4ce0*/  IADD3 R132, P1, R14, R177, RZ ;  /* 0x000000b10e847210 */ /* 0x002fe40007f3e0ff */
        /* <DEDUP_REMOVED lines=9> */
[----:B------:R0:W5:Y:S01]  /*4d80*/  @!P0 LDG.E.U8 R124, desc[UR14][R132.64] ;  /* 0x0000000e847c8981 */ /* 0x000162000c1e1100 */
[----:B------:R-:W-:Y:S01]  /*4d90*/  PRMT R104, RZ, 0x7610, R104 ;  /* 0x00007610ff687816 */ /* 0x000fe20000000068 */
[----:B------:R-:W-:Y:S01]  /*4da0*/  IMAD.X R137, R10, 0x1, R119, P1 ;  /* 0x000000010a897824 */ /* 0x000fe200008e0677 */
[----:B-1----:R-:W-:-:S04]  /*4db0*/  IADD3 R138, P1, R14, R161, RZ ;  /* 0x000000a10e8a7210 */ /* 0x002fc80007f3e0ff */
[----:B------:R1:W5:Y:S01]  /*4dc0*/  @!P0 LDG.E.U8 R104, desc[UR14][R250.64] ;  /* 0x0000000efa688981 */ /* 0x000362000c1e1100 */
[----:B------:R-:W-:Y:S01]  /*4dd0*/  PRMT R235, RZ, 0x7610, R235 ;  /* 0x00007610ffeb7816 */ /* 0x000fe200000000eb */
[----:B------:R-:W-:Y:S01]  /*4de0*/  IMAD.X R139, R10, 0x1, R115, P1 ;  /* 0x000000010a8b7824 */ /* 0x000fe200008e0673 */
[----:B0-----:R-:W-:-:S04]  /*4df0*/  IADD3 R132, P1, R14, R169, RZ ;  /* 0x000000a90e847210 */ /* 0x001fc80007f3e0ff */
[----:B------:R0:W5:Y:S01]  /*4e00*/  @!P0 LDG.E.U8 R235, desc[UR14][R134.64] ;  /* 0x0000000e86eb8981 */ /* 0x000162000c1e1100 */
[----:B-1----:R-:W-:Y:S01]  /*4e10*/  IADD3 R250, P2, R14, R217, RZ ;  /* 0x000000d90efa7210 */ /* 0x002fe20007f5e0ff */
[C---:B------:R-:W-:Y:S01]  /*4e20*/  IMAD.X R133, R10.reuse, 0x1, R123, P1 ;  /* 0x000000010a857824 */ /* 0x040fe200008e067b */
[----:B------:R-:W-:Y:S02]  /*4e30*/  PRMT R231, RZ, 0x7610, R231 ;  /* 0x00007610ffe77816 */ /* 0x000fe400000000e7 */
[----:B------:R-:W-:Y:S01]  /*4e40*/  PRMT R128, RZ, 0x7610, R128 ;  /* 0x00007610ff807816 */ /* 0x000fe20000000080 */
[----:B------:R-:W-:Y:S01]  /*4e50*/  IMAD.X R251, R10, 0x1, R175, P2 ;  /* 0x000000010afb7824 */ /* 0x000fe200010e06af */
[----:B0-----:R-:W-:Y:S02]  /*4e60*/  IADD3 R134, P1, R14, R11, RZ ;  /* 0x0000000b0e867210 */ /* 0x001fe40007f3e0ff */
[----:B------:R-:W-:Y:S02]  /*4e70*/  PRMT R126, RZ, 0x7610, R126 ;  /* 0x00007610ff7e7816 */ /* 0x000fe4000000007e */
[----:B------:R-:W5:Y:S01]  /*4e80*/  @!P0 LDG.E.U8 R231, desc[UR14][R250.64] ;  /* 0x0000000efae78981 */ /* 0x000f62000c1e1100 */
[----:B------:R-:W-:Y:S01]  /*4e90*/  PRMT R130, RZ, 0x7610, R130 ;  /* 0x00007610ff827816 */ /* 0x000fe20000000082 */
[----:B------:R-:W-:Y:S01]  /*4ea0*/  IMAD.X R135, R10, 0x1, R219, P1 ;  /* 0x000000010a877824 */ /* 0x000fe200008e06db */
[----:B------:R-:W-:Y:S01]  /*4eb0*/  PRMT R148, RZ, 0x7610, R148 ;  /* 0x00007610ff947816 */ /* 0x000fe20000000094 */
[----:B------:R0:W5:Y:S04]  /*4ec0*/  @!P0 LDG.E.U8 R128, desc[UR14][R138.64] ;  /* 0x0000000e8a808981 */ /* 0x000168000c1e1100 */
[----:B------:R-:W5:Y:S04]  /*4ed0*/  @!P0 LDG.E.U8 R126, desc[UR14][R136.64] ;  /* 0x0000000e887e8981 */ /* 0x000f68000c1e1100 */
[----:B------:R1:W5:Y:S04]  /*4ee0*/  @!P0 LDG.E.U8 R130, desc[UR14][R132.64] ;  /* 0x0000000e84828981 */ /* 0x000368000c1e1100 */
[----:B------:R3:W5:Y:S01]  /*4ef0*/  @!P0 LDG.E.U8 R148, desc[UR14][R134.64] ;  /* 0x0000000e86948981 */ /* 0x000762000c1e1100 */
[----:B0-----:R-:W-:-:S02]  /*4f00*/  LOP3.LUT R138, R152, 0xffff, RZ, 0xc0, !PT ;  /* 0x0000ffff988a7812 */ /* 0x001fc400078ec0ff */
[----:B------:R-:W-:Y:S02]  /*4f10*/  LOP3.LUT R243, R243, 0xffff, RZ, 0xc0, !PT ;  /* 0x0000fffff3f37812 */ /* 0x000fe400078ec0ff */
[----:B------:R-:W-:Y:S02]  /*4f20*/  LOP3.LUT R152, R194, 0xffff, RZ, 0xc0, !PT ;  /* 0x0000ffffc2987812 */ /* 0x000fe400078ec0ff */
[----:B-1----:R-:W-:Y:S02]  /*4f30*/  LOP3.LUT R132, R206, 0xffff, RZ, 0xc0, !PT ;  /* 0x0000ffffce847812 */ /* 0x002fe400078ec0ff */
[----:B------:R-:W-:Y:S02]  /*4f40*/  LOP3.LUT R133, R142, 0xffff, RZ, 0xc0, !PT ;  /* 0x0000ffff8e857812 */ /* 0x000fe400078ec0ff */
[----:B------:R-:W-:Y:S02]  /*4f50*/  PRMT R138, R138, 0x3340, R243 ;  /* 0x000033408a8a7816 */ /* 0x000fe400000000f3 */
[----:B---3--:R-:W-:-:S02]  /*4f60*/  LOP3.LUT R243, R238, 0xffff, RZ, 0xc0, !PT ;  /* 0x0000ffffeef37812 */ /* 0x008fc400078ec0ff */
[----:B------:R-:W-:Y:S02]  /*4f70*/  LOP3.LUT R140, R140, 0xffff, RZ, 0xc0, !PT ;  /* 0x0000ffff8c8c7812 */ /* 0x000fe400078ec0ff */
[----:B------:R-:W-:Y:S02]  /*4f80*/  LOP3.LUT R141, R141, 0xffff, RZ, 0xc0, !PT ;  /* 0x0000ffff8d8d7812 */ /* 0x000fe400078ec0ff */
[----:B------:R-:W-:Y:S02]  /*4f90*/  LOP3.LUT R146, R146, 0xffff, RZ, 0xc0, !PT ;  /* 0x0000ffff92927812 */ /* 0x000fe400078ec0ff */
[----:B------:R-:W-:Y:S02]  /*4fa0*/  LOP3.LUT R143, R143, 0xffff, RZ, 0xc0, !PT ;  /* 0x0000ffff8f8f7812 */ /* 0x000fe400078ec0ff */
[----:B------:R-:W-:Y:S02]  /*4fb0*/  PRMT R132, R132, 0x3340, R133 ;  /* 0x0000334084847816 */ /* 0x000fe40000000085 */
[----:B------:R-:W-:-:S02]  /*4fc0*/  LOP3.LUT R133, R204, 0xffff, RZ, 0xc0, !PT ;  /* 0x0000ffffcc857812 */ /* 0x000fc400078ec0ff */
[----:B------:R-:W-:Y:S02]  /*4fd0*/  LOP3.LUT R144, R144, 0xffff, RZ, 0xc0, !PT ;  /* 0x0000ffff90907812 */ /* 0x000fe400078ec0ff */
[----:B------:R-:W-:Y:S02]  /*4fe0*/  LOP3.LUT R137, R162, 0xffff, RZ, 0xc0, !PT ;  /* 0x0000ffffa2897812 */ /* 0x000fe400078ec0ff */
[----:B------:R-:W-:Y:S02]  /*4ff0*/  PRMT R152, R152, 0x3340, R243 ;  /* 0x0000334098987816 */ /* 0x000fe400000000f3 */
[----:B------:R-:W-:Y:S02]  /*5000*/  LOP3.LUT R134, R202, 0xffff, RZ, 0xc0, !PT ;  /* 0x0000ffffca867812 */ /* 0x000fe400078ec0ff */
[----:B------:R-:W-:Y:S02]  /*5010*/  LOP3.LUT R247, R247, 0xffff, RZ, 0xc0, !PT ;  /* 0x0000fffff7f77812 */ /* 0x000fe400078ec0ff */
[----:B------:R-:W-:-:S02]  /*5020*/  LOP3.LUT R162, R190, 0xffff, RZ, 0xc0, !PT ;  /* 0x0000ffffbea27812 */ /* 0x000fc400078ec0ff */
[----:B------:R-:W-:Y:S02]  /*5030*/  LOP3.LUT R243, R232, 0xffff, RZ, 0xc0, !PT ;  /* 0x0000ffffe8f37812 */ /* 0x000fe400078ec0ff */
[----:B------:R-:W-:Y:S02]  /*5040*/  PRMT R140, R140, 0x3340, R141 ;  /* 0x000033408c8c7816 */ /* 0x000fe4000000008d */
[----:B------:R-:W-:Y:S02]  /*5050*/  PRMT R141, R146, 0x3340, R143 ;  /* 0x00003340928d7816 */ /* 0x000fe4000000008f */
[----:B------:R-:W-:Y:S02]  /*5060*/  PRMT R133, R133, 0x3340, R144 ;  /* 0x0000334085857816 */ /* 0x000fe40000000090 */
[----:B------:R-:W-:Y:S02]  /*5070*/  LOP3.LUT R146, R164, 0xffff, RZ, 0xc0, !PT ;  /* 0x0000ffffa4927812 */ /* 0x000fe400078ec0ff */
[----:B------:R-:W-:-:S02]  /*5080*/  LOP3.LUT R239, R239, 0xffff, RZ, 0xc0, !PT ;  /* 0x0000ffffefef7812 */ /* 0x000fc400078ec0ff */
[----:B------:R-:W-:Y:S02]  /*5090*/  PRMT R134, R134, 0x3340, R247 ;  /* 0x0000334086867816 */ /* 0x000fe400000000f7 */
[----:B------:R-:W-:Y:S02]  /*50a0*/  LOP3.LUT R144, R196, 0xffff, RZ, 0xc0, !PT ;  /* 0x0000ffffc4907812 */ /* 0x000fe400078ec0ff */
[----:B------:R-:W-:Y:S02]  /*50b0*/  LOP3.LUT R241, R241, 0xffff, RZ, 0xc0, !PT ;  /* 0x0000fffff1f17812 */ /* 0x000fe400078ec0ff */
[----:B------:R-:W-:Y:S02]  /*50c0*/  PRMT R162, R162, 0x3340, R243 ;  /* 0x00003340a2a27816 */ /* 0x000fe400000000f3 */
[----:B------:R-:W-:Y:S02]  /*50d0*/  LOP3.LUT R158, R158, 0xffff, RZ, 0xc0, !PT ;  /* 0x0000ffff9e9e7812 */ /* 0x000fe400078ec0ff */
[----:B------:R-:W-:-:S02]  /*50e0*/  LOP3.LUT R243, R228, 0xffff, RZ, 0xc0, !PT ;  /* 0x0000ffffe4f37812 */ /* 0x000fc400078ec0ff */
[----:B------:R-:W-:Y:S02]  /*50f0*/  LOP3.LUT R186, R186, 0xffff, RZ, 0xc0, !PT ;  /* 0x0000ffffbaba7812 */ /* 0x000fe400078ec0ff */
[----:B------:R-:W-:Y:S02]  /*5100*/  LOP3.LUT R247, R224, 0xffff, RZ, 0xc0, !PT ;  /* 0x0000ffffe0f77812 */ /* 0x000fe400078ec0ff */
[----:B------:R-:W-:Y:S02]  /*5110*/  LOP3.LUT R142, R182, 0xffff, RZ, 0xc0, !PT ;  /* 0x0000ffffb68e7812 */ /* 0x000fe400078ec0ff */
[----:B------:R-:W-:Y:S02]  /*5120*/  LOP3.LUT R145, R145, 0xffff, RZ, 0xc0, !PT ;  /* 0x0000ffff91917812 */ /* 0x000fe400078ec0ff */
[----:B------:R-:W-:Y:S02]  /*5130*/  PRMT R146, R146, 0x3340, R239 ;  /* 0x0000334092927816 */ /* 0x000fe400000000ef */
[----:B------:R-:W-:-:S02]  /*5140*/  PRMT R144, R144, 0x3340, R241 ;  /* 0x0000334090907816 */ /* 0x000fc400000000f1 */
[----:B------:R-:W-:Y:S02]  /*5150*/  LOP3.LUT R154, R154, 0xffff, RZ, 0xc0, !PT ;  /* 0x0000ffff9a9a7812 */ /* 0x000fe400078ec0ff */
[----:B------:R-:W-:Y:S02]  /*5160*/  LOP3.LUT R239, R236, 0xffff, RZ, 0xc0, !PT ;  /* 0x0000ffffecef7812 */ /* 0x000fe400078ec0ff */
[----:B------:R-:W-:Y:S02]  /*5170*/  LOP3.LUT R164, R156, 0xffff, RZ, 0xc0, !PT ;  /* 0x0000ffff9ca47812 */ /* 0x000fe400078ec0ff */
[----:B------:R-:W-:Y:S02]  /*5180*/  LOP3.LUT R136, R200, 0xffff, RZ, 0xc0, !PT ;  /* 0x0000ffffc8887812 */ /* 0x000fe400078ec0ff */
[----:B------:R-:W-:Y:S02]  /*5190*/  LOP3.LUT R245, R245, 0xffff, RZ, 0xc0, !PT ;  /* 0x0000fffff5f57812 */ /* 0x000fe400078ec0ff */
[----:B------:R-:W-:-:S02]  /*51a0*/  LOP3.LUT R168, R168, 0xffff, RZ, 0xc0, !PT ;  /* 0x0000ffffa8a87812 */ /* 0x000fc400078ec0ff */
[----:B------:R-:W-:Y:S02]  /*51b0*/  LOP3.LUT R241, R234, 0xffff, RZ, 0xc0, !PT ;  /* 0x0000ffffeaf17812 */ /* 0x000fe400078ec0ff */
[----:B------:R-:W-:Y:S02]  /*51c0*/  PRMT R156, R158, 0x3340, R243 ;  /* 0x000033409e9c7816 */ /* 0x000fe400000000f3 */
[----:B------:R-:W-:Y:S02]  /*51d0*/  PRMT R186, R186, 0x3340, R247 ;  /* 0x00003340baba7816 */ /* 0x000fe400000000f7 */
[----:B------:R-:W-:Y:S02]  /*51e0*/  LOP3.LUT R180, R180, 0xffff, RZ, 0xc0, !PT ;  /* 0x0000ffffb4b47812 */ /* 0x000fe400078ec0ff */
[----:B------:R-:W-:Y:S02]  /*51f0*/  LOP3.LUT R251, R216, 0xffff, RZ, 0xc0, !PT ;  /* 0x0000ffffd8fb7812 */ /* 0x000fe400078ec0ff */
[----:B------:R-:W-:-:S02]  /*5200*/  LOP3.LUT R170, R170, 0xffff, RZ, 0xc0, !PT ;  /* 0x0000ffffaaaa7812 */ /* 0x000fc400078ec0ff */
[----:B------:R-:W-:Y:S02]  /*5210*/  LOP3.LUT R247, R220, 0xffff, RZ, 0xc0, !PT ;  /* 0x0000ffffdcf77812 */ /* 0x000fe400078ec0ff */
[----:B--2---:R-:W-:Y:S02]  /*5220*/  LOP3.LUT R158, R147, 0xffff, RZ, 0xc0, !PT ;  /* 0x0000ffff939e7812 */ /* 0x004fe400078ec0ff */
[----:B------:R-:W-:Y:S02]  /*5230*/  PRMT R142, R142, 0x3340, R145 ;  /* 0x000033408e8e7816 */ /* 0x000fe40000000091 */
[----:B------:R-:W-:Y:S02]  /*5240*/  LOP3.LUT R143, R172, 0xffff, RZ, 0xc0, !PT ;  /* 0x0000ffffac8f7812 */ /* 0x000fe400078ec0ff */
[----:B------:R-:W-:Y:S02]  /*5250*/  LOP3.LUT R248, R248, 0xffff, RZ, 0xc0, !PT ;  /* 0x0000fffff8f87812 */ /* 0x000fe400078ec0ff */
[----:B------:R-:W-:-:S02]  /*5260*/  LOP3.LUT R135, R174, 0xffff, RZ, 0xc0, !PT ;  /* 0x0000ffffae877812 */ /* 0x000fc400078ec0ff */
[----:B------:R-:W-:Y:S02]  /*5270*/  LOP3.LUT R246, R246, 0xffff, RZ, 0xc0, !PT ;  /* 0x0000fffff6f67812 */ /* 0x000fe400078ec0ff */
[----:B------:R-:W-:Y:S02]  /*5280*/  LOP3.LUT R178, R178, 0xffff, RZ, 0xc0, !PT ;  /* 0x0000ffffb2b27812 */ /* 0x000fe400078ec0ff */
[----:B------:R-:W-:Y:S02]  /*5290*/  LOP3.LUT R147, R176, 0xffff, RZ, 0xc0, !PT ;  /* 0x0000ffffb0937812 */ /* 0x000fe400078ec0ff */
[----:B------:R-:W-:Y:S02]  /*52a0*/  LOP3.LUT R244, R244, 0xffff, RZ, 0xc0, !PT ;  /* 0x0000fffff4f47812 */ /* 0x000fe400078ec0ff */
[----:B------:R-:W-:Y:S02]  /*52b0*/  LOP3.LUT R139, R198, 0xffff, RZ, 0xc0, !PT ;  /* 0x0000ffffc68b7812 */ /* 0x000fe400078ec0ff */
[----:B------:R-:W-:-:S02]  /*52c0*/  LOP3.LUT R242, R242, 0xffff, RZ, 0xc0, !PT ;  /* 0x0000fffff2f27812 */ /* 0x000fc400078ec0ff */
[----:B------:R-:W-:Y:S02]  /*52d0*/  LOP3.LUT R145, R166, 0xffff, RZ, 0xc0, !PT ;  /* 0x0000ffffa6917812 */ /* 0x000fe400078ec0ff */
[----:B------:R-:W-:Y:S02]  /*52e0*/  LOP3.LUT R240, R240, 0xffff, RZ, 0xc0, !PT ;  /* 0x0000fffff0f07812 */ /* 0x000fe400078ec0ff */
[----:B------:R-:W-:Y:S02]  /*52f0*/  PRMT R154, R154, 0x3340, R239 ;  /* 0x000033409a9a7816 */ /* 0x000fe400000000ef */
[----:B------:R-:W-:Y:S02]  /*5300*/  PRMT R136, R136, 0x3340, R245 ;  /* 0x0000334088887816 */ /* 0x000fe400000000f5 */
[----:B------:R-:W-:Y:S02]  /*5310*/  PRMT R239, R168, 0x3340, R241 ;  /* 0x00003340a8ef7816 */ /* 0x000fe400000000f1 */
[----:B------:R-:W-:-:S02]  /*5320*/  PRMT R180, R180, 0x3340, R251 ;  /* 0x00003340b4b47816 */ /* 0x000fc400000000fb */
[----:B------:R-:W-:Y:S02]  /*5330*/  LOP3.LUT R192, R192, 0xffff, RZ, 0xc0, !PT ;  /* 0x0000ffffc0c07812 */ /* 0x000fe400078ec0ff */
[----:B------:R-:W-:Y:S02]  /*5340*/  LOP3.LUT R237, R237, 0xffff, RZ, 0xc0, !PT ;  /* 0x0000ffffeded7812 */ /* 0x000fe400078ec0ff */
[----:B------:R-:W-:Y:S02]  /*5350*/  LOP3.LUT R188, R188, 0xffff, RZ, 0xc0, !PT ;  /* 0x0000ffffbcbc7812 */ /* 0x000fe400078ec0ff */
[----:B------:R-:W-:Y:S02]  /*5360*/  LOP3.LUT R241, R230, 0xffff, RZ, 0xc0, !PT ;  /* 0x0000ffffe6f17812 */ /* 0x000fe400078ec0ff */
[----:B------:R-:W-:Y:S02]  /*5370*/  LOP3.LUT R245, R226, 0xffff, RZ, 0xc0, !PT ;  /* 0x0000ffffe2f57812 */ /* 0x000fe400078ec0ff */
[----:B------:R-:W-:-:S02]  /*5380*/  PRMT R170, R170, 0x3340, R247 ;  /* 0x00003340aaaa7816 */ /* 0x000fc400000000f7 */
[----:B------:R-:W-:Y:S02]  /*5390*/  LOP3.LUT R150, R150, 0xffff, RZ, 0xc0, !PT ;  /* 0x0000ffff96967812 */ /* 0x000fe400078ec0ff */
[----:B------:R-:W-:Y:S02]  /*53a0*/  LOP3.LUT R251, R212, 0xffff, RZ, 0xc0, !PT ;  /* 0x0000ffffd4fb7812 */ /* 0x000fe400078ec0ff */
[----:B------:R-:W-:Y:S02]  /*53b0*/  PRMT R143, R143, 0x3340, R248 ;  /* 0x000033408f8f7816 */ /* 0x000fe400000000f8 */
[----:B------:R-:W-:Y:S02]  /*53c0*/  PRMT R135, R135, 0x3340, R246 ;  /* 0x0000334087877816 */ /* 0x000fe400000000f6 */
[----:B------:R-:W-:Y:S02]  /*53d0*/  LOP3.LUT R184, R184, 0xffff, RZ, 0xc0, !PT ;  /* 0x0000ffffb8b87812 */ /* 0x000fe400078ec0ff */
[----:B------:R-:W-:-:S02]  /*53e0*/  LOP3.LUT R243, R222, 0xffff, RZ, 0xc0, !PT ;  /* 0x0000ffffdef37812 */ /* 0x000fc400078ec0ff */
[----:B------:R-:W-:Y:S02]  /*53f0*/  LOP3.LUT R160, R160, 0xffff, RZ, 0xc0, !PT ;  /* 0x0000ffffa0a07812 */ /* 0x000fe400078ec0ff */
[----:B------:R-:W-:Y:S02]  /*5400*/  LOP3.LUT R249, R218, 0xffff, RZ, 0xc0, !PT ;  /* 0x0000ffffdaf97812 */ /* 0x000fe400078ec0ff */
[----:B------:R-:W-:Y:S02]  /*5410*/  LOP3.LUT R208, R208, 0xffff, RZ, 0xc0, !PT ;  /* 0x0000ffffd0d07812 */ /* 0x000fe400078ec0ff */
[----:B------:R-:W-:Y:S02]  /*5420*/  LOP3.LUT R247, R214, 0xffff, RZ, 0xc0, !PT ;  /* 0x0000ffffd6f77812 */ /* 0x000fe400078ec0ff */
[----:B------:R-:W-:Y:S02]  /*5430*/  LOP3.LUT R210, R210, 0xffff, RZ, 0xc0, !PT ;  /* 0x0000ffffd2d27812 */ /* 0x000fe400078ec0ff */
[----:B------:R-:W-:-:S02]  /*5440*/  PRMT R147, R178, 0x3340, R147 ;  /* 0x00003340b2937816 */ /* 0x000fc40000000093 */
[----:B------:R-:W-:Y:S02]  /*5450*/  PRMT R137, R137, 0x3340, R244 ;  /* 0x0000334089897816 */ /* 0x000fe400000000f4 */
[----:B------:R-:W-:Y:S02]  /*5460*/  PRMT R139, R139, 0x3340, R242 ;  /* 0x000033408b8b7816 */ /* 0x000fe400000000f2 */
[----:B------:R-:W-:Y:S02]  /*5470*/  PRMT R145, R145, 0x3340, R240 ;  /* 0x0000334091917816 */ /* 0x000fe400000000f0 */
[----:B------:R-:W-:Y:S02]  /*5480*/  PRMT R237, R192, 0x3340, R237 ;  /* 0x00003340c0ed7816 */ /* 0x000fe400000000ed */
[----:B------:R-:W-:Y:S02]  /*5490*/  PRMT R241, R188, 0x3340, R241 ;  /* 0x00003340bcf17816 */ /* 0x000fe400000000f1 */
        /* <DEDUP_REMOVED lines=17> */
[----:B------:R-:W-:Y:S01]  /*55b0*/  PRMT R139, R156, 0x5410, R245 ;  /* 0x000054109c8b7816 */ /* 0x000fe200000000f5 */
[----:B------:R-:W-:Y:S01]  /*55c0*/  STS.128 [R12+UR12], R140 ;  /* 0x0000008c0c007988 */ /* 0x000fe20008000c0c */
[----:B------:R-:W-:-:S02]  /*55d0*/  PRMT R144, R186, 0x5410, R243 ;  /* 0x00005410ba907816 */ /* 0x000fc400000000f3 */
[----:B------:R-:W-:Y:S02]  /*55e0*/  PRMT R145, R170, 0x5410, R249 ;  /* 0x00005410aa917816 */ /* 0x000fe400000000f9 */
[----:B------:R-:W-:Y:S02]  /*55f0*/  PRMT R146, R180, 0x5410, R247 ;  /* 0x00005410b4927816 */ /* 0x000fe400000000f7 */
[----:B------:R-:W-:Y:S01]  /*5600*/  PRMT R147, R150, 0x5410, R251 ;  /* 0x0000541096937816 */ /* 0x000fe200000000fb */
[----:B------:R0:W-:Y:S01]  /*5610*/  STS.128 [R9+UR12], R132 ;  /* 0x0000008409007988 */ /* 0x0001e20008000c0c */
[----:B------:R-:W-:-:S03]  /*5620*/  LOP3.LUT R237, R2, 0x10, RZ, 0x3c, !PT ;  /* 0x0000001002ed7812 */ /* 0x000fc600078e3cff */
[----:B------:R-:W-:Y:S04]  /*5630*/  STS.128 [R8+UR12], R136 ;  /* 0x0000008808007988 */ /* 0x000fe80008000c0c */
[----:B------:R-:W-:Y:S04]  /*5640*/  STS.128 [R7+UR12], R144 ;  /* 0x0000009007007988 */ /* 0x000fe80008000c0c */
[----:B------:R-:W-:Y:S01]  /*5650*/  STS.U8 [R2+UR12+0x2000], R221 ;  /* 0x002000dd02007988 */ /* 0x000fe2000800000c */
[C---:B0-----:R-:W-:Y:S02]  /*5660*/  LOP3.LUT R133, R2.reuse, 0x20, RZ, 0x3c, !PT ;  /* 0x0000002002857812 */ /* 0x041fe400078e3cff */
[----:B------:R-:W-:Y:S01]  /*5670*/  LOP3.LUT R135, R2, 0x30, RZ, 0x3c, !PT ;  /* 0x0000003002877812 */ /* 0x000fe200078e3cff */
[----:B----4-:R-:W-:Y:S04]  /*5680*/  STS.U8 [R2+UR12+0x2200], R223 ;  /* 0x002200df02007988 */ /* 0x010fe8000800000c */
[----:B------:R-:W-:Y:S04]  /*5690*/  STS.U8 [R2+UR12+0x2400], R225 ;  /* 0x002400e102007988 */ /* 0x000fe8000800000c */
[----:B------:R-:W-:Y:S04]  /*56a0*/  STS.U8 [R2+UR12+0x2600], R227 ;  /* 0x002600e302007988 */ /* 0x000fe8000800000c */
[----:B-----5:R-:W-:Y:S04]  /*56b0*/  STS.U8 [R2+UR12+0x2e00], R229 ;  /* 0x002e00e502007988 */ /* 0x020fe8000800000c */
[----:B------:R-:W-:Y:S04]  /*56c0*/  STS.U8 [R2+UR12+0x2a00], R233 ;  /* 0x002a00e902007988 */ /* 0x000fe8000800000c */
[----:B------:R-:W-:Y:S04]  /*56d0*/  STS.U8 [R2+UR12+0x2800], R235 ;  /* 0x002800eb02007988 */ /* 0x000fe8000800000c */
[----:B------:R-:W-:Y:S04]  /*56e0*/  STS.U8 [R2+UR12+0x2c00], R231 ;  /* 0x002c00e702007988 */ /* 0x000fe8000800000c */
[----:B------:R0:W-:Y:S04]  /*56f0*/  STS.U8 [R237+UR12+0x2080], R22 ;  /* 0x00208016ed007988 */ /* 0x0001e8000800000c */
        /* <DEDUP_REMOVED lines=22> */
[----:B------:R1:W-:Y:S01]  /*5860*/  STS.U8 [R135+UR12+0x2f80], R148 ;  /* 0x002f809487007988 */ /* 0x0003e2000800000c */
[----:B------:R2:W-:Y:S06]  /*5870*/  MEMBAR.ALL.CTA ;  /* 0x0000000000007992 */ /* 0x0005ec0000008000 */
[----:B--2---:R-:W2:Y:S02]  /*5880*/  FENCE.VIEW.ASYNC.S ;  /* 0x00000000000073c6 */ /* 0x004ea40000000000 */
[----:B--2---:R-:W-:Y:S06]  /*5890*/  BAR.SYNC.DEFER_BLOCKING 0x0 ;  /* 0x0000000000007b1d */ /* 0x004fec0000010000 */
[----:B------:R-:W-:Y:S01]  /*58a0*/  UMOV UR4, UR13 ;  /* 0x0000000d00047c82 */ /* 0x000fe20008000000 */
[----:B------:R-:W-:Y:S01]  /*58b0*/  UMOV UR5, 0x80000020 ;  /* 0x8000002000057882 */ /* 0x000fe20000000000 */
[----:B------:R-:W-:-:S06]  /*58c0*/  WARPGROUP.ARRIVE ;  /* 0x00000000000079c5 */ /* 0x000fcc0000000000 */
[----:B------:R-:W-:Y:S01]  /*58d0*/  QGMMA.64x64x32.F32.E5M2.E5M2 R56, gdesc[UR4], R56 ;  /* 0x00e00000043879f3 */ /* 0x000fe20008703838 */
[----:B------:R-:W-:Y:S01]  /*58e0*/  UMOV UR18, UR6 ;  /* 0x0000000600127c82 */ /* 0x000fe20008000000 */
[----:B------:R-:W-:Y:S02]  /*58f0*/  UMOV UR19, UR7 ;  /* 0x0000000700137c82 */ /* 0x000fe40008000000 */
[----:B------:R-:W-:Y:S04]  /*5900*/  QGMMA.64x64x32.F32.E5M2.E5M2 R56, gdesc[UR8], R56 ;  /* 0x00e00000083879f3 */ /* 0x000fe80008703838 */
[----:B------:R-:W-:Y:S01]  /*5910*/  QGMMA.64x64x32.F32.E5M2.E5M2 R24, gdesc[UR16], R24 ;  /* 0x00e00000101879f3 */ /* 0x000fe20008703818 */
[----:B------:R-:W-:Y:S01]  /*5920*/  UMOV UR22, UR10 ;  /* 0x0000000a00167c82 */ /* 0x000fe20008000000 */
[----:B------:R-:W-:Y:S01]  /*5930*/  UMOV UR23, UR11 ;  /* 0x0000000b00177c82 */ /* 0x000fe20008000000 */
[----:B------:R-:W-:-:S02]  /*5940*/  USHF.R.S32.HI UR4, URZ, 0x1f, UR24 ;  /* 0x0000001f3f047899 */ /* 0x000fc40008011418 */
[----:B------:R-:W-:Y:S01]  /*5950*/  IADD3 R211, P1, R211, UR24, RZ ;  /* 0x00000018d3d37c10 */ /* 0x000fe2000ff3e0ff */
[----:B0-----:R-:W-:-:S03]  /*5960*/  IMAD.SHL.U32 R22, R13, 0x40, RZ ;  /* 0x000000400d167824 */ /* 0x001fc600078e00ff */
[----:B------:R-:W-:Y:S02]  /*5970*/  IADD3.X R187, R187, UR4, RZ, P1, !PT ;  /* 0x00000004bbbb7c10 */ /* 0x000fe40008ffe4ff */
[----:B------:R-:W-:Y:S02]  /*5980*/  IADD3 R189, P1, R189, UR24, RZ ;  /* 0x00000018bdbd7c10 */ /* 0x000fe4000ff3e0ff */
[----:B------:R-:W-:Y:S02]  /*5990*/  IADD3 R16, P0, R22, R16, RZ ;  /* 0x0000001016107210 */ /* 0x000fe40007f1e0ff */
[----:B------:R-:W-:Y:S02]  /*59a0*/  IADD3 R11, P5, R11, UR24, RZ ;  /* 0x000000180b0b7c10 */ /* 0x000fe4000ffbe0ff */
[----:B------:R-:W-:Y:S02]  /*59b0*/  IADD3 R205, P4, R205, UR24, RZ ;  /* 0x00000018cdcd7c10 */ /* 0x000fe4000ff9e0ff */
[----:B------:R-:W-:-:S02]  /*59c0*/  IADD3 R207, P3, R207, UR24, RZ ;  /* 0x00000018cfcf7c10 */ /* 0x000fc4000ff7e0ff */
[----:B------:R-:W-:Y:S02]  /*59d0*/  IADD3 R209, P2, R209, UR24, RZ ;  /* 0x00000018d1d17c10 */ /* 0x000fe4000ff5e0ff */
[----:B------:R-:W-:Y:S01]  /*59e0*/  IADD3.X R159, R159, UR4, RZ, P1, !PT ;  /* 0x000000049f9f7c10 */ /* 0x000fe20008ffe4ff */
[----:B------:R-:W-:Y:S01]  /*59f0*/  QGMMA.64x64x32.F32.E5M2.E5M2 R24, gdesc[UR20], R24, gsb0 ;  /* 0x00e00000141879f3 */ /* 0x000fe20008003818 */
[----:B------:R-:W-:Y:S02]  /*5a00*/  IADD3 R161, P1, R161, UR24, RZ ;  /* 0x00000018a1a17c10 */ /* 0x000fe4000ff3e0ff */
[----:B------:R-:W-:Y:S02]  /*5a10*/  LEA.HI.X.SX32 R203, R22, R203, 0x1, P0 ;  /* 0x000000cb16cb7211 */ /* 0x000fe400000f0eff */
[----:B------:R-:W-:Y:S02]  /*5a20*/  IADD3.X R219, R219, UR4, RZ, P5, !PT ;  /* 0x00000004dbdb7c10 */ /* 0x000fe4000affe4ff */
[----:B------:R-:W-:-:S02]  /*5a30*/  IADD3.X R199, R199, UR4, RZ, P4, !PT ;  /* 0x00000004c7c77c10 */ /* 0x000fc4000a7fe4ff */
[----:B------:R-:W-:Y:S02]  /*5a40*/  IADD3.X R195, R195, UR4, RZ, P3, !PT ;  /* 0x00000004c3c37c10 */ /* 0x000fe40009ffe4ff */
[----:B------:R-:W-:Y:S02]  /*5a50*/  IADD3.X R191, R191, UR4, RZ, P2, !PT ;  /* 0x00000004bfbf7c10 */ /* 0x000fe400097fe4ff */
[----:B------:R-:W-:Y:S02]  /*5a60*/  IADD3 R213, P0, R213, UR24, RZ ;  /* 0x00000018d5d57c10 */ /* 0x000fe4000ff1e0ff */
[----:B------:R-:W-:Y:S02]  /*5a70*/  IADD3 R215, P6, R215, UR24, RZ ;  /* 0x00000018d7d77c10 */ /* 0x000fe4000ffde0ff */
[----:B------:R-:W-:Y:S02]  /*5a80*/  IADD3 R217, P5, R217, UR24, RZ ;  /* 0x00000018d9d97c10 */ /* 0x000fe4000ffbe0ff */
[----:B------:R-:W-:-:S02]  /*5a90*/  IADD3 R201, P4, R201, UR24, RZ ;  /* 0x00000018c9c97c10 */ /* 0x000fc4000ff9e0ff */
[----:B------:R-:W-:Y:S02]  /*5aa0*/  IADD3 R197, P3, R197, UR24, RZ ;  /* 0x00000018c5c57c10 */ /* 0x000fe4000ff7e0ff */
[----:B------:R-:W-:Y:S01]  /*5ab0*/  IADD3 R193, P2, R193, UR24, RZ ;  /* 0x00000018c1c17c10 */ /* 0x000fe2000ff5e0ff */
[----:B------:R-:W-:Y:S01]  /*5ac0*/  VIADD R20, R20, 0xffffffff ;  /* 0xffffffff14147836 */ /* 0x000fe20000000000 */
[----:B------:R-:W-:Y:S02]  /*5ad0*/  IADD3.X R115, R115, UR4, RZ, P1, !PT ;  /* 0x0000000473737c10 */ /* 0x000fe40008ffe4ff */
[----:B------:R-:W-:Y:S02]  /*5ae0*/  IADD3 R117, P1, R117, UR24, RZ ;  /* 0x0000001875757c10 */ /* 0x000fe4000ff3e0ff */
[----:B------:R-:W-:Y:S02]  /*5af0*/  IADD3.X R183, R183, UR4, RZ, P0, !PT ;  /* 0x00000004b7b77c10 */ /* 0x000fe400087fe4ff */
[----:B------:R-:W-:-:S02]  /*5b00*/  IADD3.X R179, R179, UR4, RZ, P6, !PT ;  /* 0x00000004b3b37c10 */ /* 0x000fc4000b7fe4ff */
[----:B------:R-:W-:Y:S02]  /*5b10*/  IADD3.X R175, R175, UR4, RZ, P5, !PT ;  /* 0x00000004afaf7c10 */ /* 0x000fe4000affe4ff */
[----:B------:R-:W-:Y:S02]  /*5b20*/  IADD3.X R171, R171, UR4, RZ, P4, !PT ;  /* 0x00000004abab7c10 */ /* 0x000fe4000a7fe4ff */
[----:B------:R-:W-:Y:S02]  /*5b30*/  IADD3.X R167, R167, UR4, RZ, P3, !PT ;  /* 0x00000004a7a77c10 */ /* 0x000fe40009ffe4ff */
[----:B------:R-:W-:Y:S02]  /*5b40*/  IADD3.X R163, R163, UR4, RZ, P2, !PT ;  /* 0x00000004a3a37c10 */ /* 0x000fe400097fe4ff */
[----:B------:R-:W-:Y:S02]  /*5b50*/  IADD3 R185, P0, R185, UR24, RZ ;  /* 0x00000018b9b97c10 */ /* 0x000fe4000ff1e0ff */
[----:B------:R-:W-:-:S02]  /*5b60*/  IADD3 R181, P6, R181, UR24, RZ ;  /* 0x00000018b5b57c10 */ /* 0x000fc4000ffde0ff */
[----:B------:R-:W-:Y:S02]  /*5b70*/  IADD3 R177, P5, R177, UR24, RZ ;  /* 0x00000018b1b17c10 */ /* 0x000fe4000ffbe0ff */
[----:B------:R-:W-:Y:S02]  /*5b80*/  IADD3 R173, P4, R173, UR24, RZ ;  /* 0x00000018adad7c10 */ /* 0x000fe4000ff9e0ff */
[----:B------:R-:W-:Y:S02]  /*5b90*/  IADD3 R169, P3, R169, UR24, RZ ;  /* 0x00000018a9a97c10 */ /* 0x000fe4000ff7e0ff */
[----:B------:R-:W-:Y:S02]  /*5ba0*/  IADD3 R165, P2, R165, UR24, RZ ;  /* 0x00000018a5a57c10 */ /* 0x000fe4000ff5e0ff */
[----:B------:R-:W-:Y:S02]  /*5bb0*/  IADD3.X R89, R89, UR4, RZ, P1, !PT ;  /* 0x0000000459597c10 */ /* 0x000fe40008ffe4ff */
[----:B------:R-:W-:-:S02]  /*5bc0*/  ISETP.NE.U32.AND P1, PT, R20, RZ, PT ;  /* 0x000000ff1400720c */ /* 0x000fc40003f25070 */
[----:B------:R-:W-:Y:S02]  /*5bd0*/  IADD3.X R155, R155, UR4, RZ, P0, !PT ;  /* 0x000000049b9b7c10 */ /* 0x000fe400087fe4ff */
[----:B------:R-:W-:Y:S02]  /*5be0*/  IADD3.X R151, R151, UR4, RZ, P6, !PT ;  /* 0x0000000497977c10 */ /* 0x000fe4000b7fe4ff */
[----:B------:R-:W-:Y:S02]  /*5bf0*/  IADD3.X R131, R131, UR4, RZ, P5, !PT ;  /* 0x0000000483837c10 */ /* 0x000fe4000affe4ff */
[----:B------:R-:W-:Y:S02]  /*5c00*/  IADD3.X R127, R127, UR4, RZ, P4, !PT ;  /* 0x000000047f7f7c10 */ /* 0x000fe4000a7fe4ff */
[----:B------:R-:W-:Y:S02]  /*5c10*/  IADD3.X R123, R123, UR4, RZ, P3, !PT ;  /* 0x000000047b7b7c10 */ /* 0x000fe40009ffe4ff */
[----:B------:R-:W-:-:S02]  /*5c20*/  IADD3.X R119, R119, UR4, RZ, P2, !PT ;  /* 0x0000000477777c10 */ /* 0x000fc400097fe4ff */
[----:B------:R-:W-:Y:S02]  /*5c30*/  IADD3 R157, P0, R157, UR24, RZ ;  /* 0x000000189d9d7c10 */ /* 0x000fe4000ff1e0ff */
[----:B------:R-:W-:Y:S02]  /*5c40*/  IADD3 R153, P6, R153, UR24, RZ ;  /* 0x0000001899997c10 */ /* 0x000fe4000ffde0ff */
[----:B------:R-:W-:Y:S02]  /*5c50*/  IADD3 R149, P5, R149, UR24, RZ ;  /* 0x0000001895957c10 */ /* 0x000fe4000ffbe0ff */
[----:B------:R-:W-:Y:S02]  /*5c60*/  IADD3 R129, P4, R129, UR24, RZ ;  /* 0x0000001881817c10 */ /* 0x000fe4000ff9e0ff */
[----:B------:R-:W-:Y:S02]  /*5c70*/  IADD3 R125, P3, R125, UR24, RZ ;  /* 0x000000187d7d7c10 */ /* 0x000fe4000ff7e0ff */
[----:B------:R-:W-:-:S02]  /*5c80*/  IADD3 R121, P2, R121, UR24, RZ ;  /* 0x0000001879797c10 */ /* 0x000fc4000ff5e0ff */
        /* <DEDUP_REMOVED lines=11> */
[----:B------:R-:W-:Y:S01]  /*5d40*/  IADD3 R93, P2, R93, UR24, RZ ;  /* 0x000000185d5d7c10 */ /* 0x000fe2000ff5e0ff */
[----:B------:R-:W-:-:S02]  /*5d50*/  WARPGROUP.DEPBAR.LE gsb0, 0x0 ;  /* 0x00008000000079c5 */ /* 0x000fc40000010000 */
[----:B------:R-:W-:Y:S02]  /*5d60*/  IADD3.X R3, R3, UR4, RZ, P0, !PT ;  /* 0x0000000403037c10 */ /* 0x000fe400087fe4ff */
[----:B------:R-:W-:Y:S02]  /*5d70*/  IADD3.X R23, R23, UR4, RZ, P6, !PT ;  /* 0x0000000417177c10 */ /* 0x000fe4000b7fe4ff */
[----:B------:R-:W-:Y:S02]  /*5d80*/  IADD3.X R21, R21, UR4, RZ, P5, !PT ;  /* 0x0000000415157c10 */ /* 0x000fe4000affe4ff */
[----:B------:R-:W-:Y:S02]  /*5d90*/  IADD3.X R19, R19, UR4, RZ, P4, !PT ;  /* 0x0000000413137c10 */ /* 0x000fe4000a7fe4ff */
[----:B------:R-:W-:Y:S02]  /*5da0*/  IADD3.X R17, R17, UR4, RZ, P3, !PT ;  /* 0x0000000411117c10 */ /* 0x000fe40009ffe4ff */
[----:B------:R-:W-:Y:S01]  /*5db0*/  IADD3.X R15, R15, UR4, RZ, P2, !PT ;  /* 0x000000040f0f7c10 */ /* 0x000fe200097fe4ff */
[----:B------:R-:W-:Y:S01]  /*5dc0*/  VIADD R18, R18, 0xffffffc0 ;  /* 0xffffffc012127836 */ /* 0x000fe20000000000 */
[----:B-1----:R-:W-:Y:S06]  /*5dd0*/  @P1 BRA `(.L_x_2) ;  /* 0xffffffd000141947 */ /* 0x002fec000383ffff */
.L_x_1:
[----:B------:R-:W-:Y:S01]  /*5de0*/  BAR.SYNC.DEFER_BLOCKING 0x0 ;  /* 0x0000000000007b1d */ /* 0x000fe20000010000 */
[C---:B------:R-:W-:Y:S01]  /*5df0*/  IMAD.SHL.U32 R3, R0.reuse, 0x10, RZ ;  /* 0x0000001000037824 */ /* 0x040fe200078e00ff */
[----:B------:R-:W-:Y:S01]  /*5e00*/  F2FP.SATFINITE.E5M2.F32.PACK_AB_MERGE_C R58, R59, R58, RZ ;  /* 0x0000003a3b3a723e */ /* 0x000fe200048060ff */
[----:B------:R-:W-:Y:S01]  /*5e10*/  IMAD.SHL.U32 R0, R0, 0x40, RZ ;  /* 0x0000004000007824 */ /* 0x000fe200078e00ff */
[----:B------:R-:W-:Y:S01]  /*5e20*/  F2FP.SATFINITE.E5M2.F32.PACK_AB_MERGE_C R63, R63, R62, RZ ;  /* 0x0000003e3f3f723e */ /* 0x000fe200048060ff */
[----:B------:R-:W-:Y:S01]  /*5e30*/  VIADD R7, R5, 0x1 ;  /* 0x0000000105077836 */ /* 0x000fe20000000000 */
[----:B------:R-:W-:Y:S01]  /*5e40*/  LOP3.LUT R3, R3, 0xf0, RZ, 0xc0, !PT ;  /* 0x000000f003037812 */ /* 0x000fe200078ec0ff */
[----:B------:R-:W-:Y:S01]  /*5e50*/  ULDC.64 UR6, c[0x0][0x228] ;  /* 0x00008a0000067ab9 */ /* 0x000fe20000000a00 */
[----:B------:R-:W-:Y:S01]  /*5e60*/  LOP3.LUT R0, R0, 0x400, RZ, 0xc0, !PT ;  /* 0x0000040000007812 */ /* 0x000fe200078ec0ff */
[----:B------:R-:W-:Y:S01]  /*5e70*/  ULDC UR4, c[0x0][0x244] ;  /* 0x0000910000047ab9 */ /* 0x000fe20000000800 */
[----:B------:R-:W-:-:S02]  /*5e80*/  LOP3.LUT R6, R6, 0x300, RZ, 0xc0, !PT ;  /* 0x0000030006067812 */ /* 0x000fc400078ec0ff */
[----:B------:R-:W-:Y:S01]  /*5e90*/  IADD3 R3, R0, UR12, R3 ;  /* 0x0000000c00037c10 */ /* 0x000fe2000fffe003 */
[----:B------:R-:W-:Y:S01]  /*5ea0*/  VIADD R0, R5, 0x4 ;  /* 0x0000000405007836 */ /* 0x000fe20000000000 */
[----:B------:R-:W-:Y:S02]  /*5eb0*/  F2FP.SATFINITE.E5M2.F32.PACK_AB_MERGE_C R56, R57, R56, RZ ;  /* 0x000000383938723e */ /* 0x000fe400048060ff */
[----:B------:R-:W-:Y:S02]  /*5ec0*/  F2FP.SATFINITE.E5M2.F32.PACK_AB_MERGE_C R61, R61, R60, RZ ;  /* 0x0000003c3d3d723e */ /* 0x000fe400048060ff */
[----:B------:R-:W-:Y:S01]  /*5ed0*/  F2FP.SATFINITE.E5M2.F32.PACK_AB_MERGE_C R24, R25, R24, RZ ;  /* 0x000000181918723e */ /* 0x000fe200048060ff */
[----:B------:R-:W-:Y:S01]  /*5ee0*/  IMAD.IADD R25, R6, 0x1, R3 ;  /* 0x0000000106197824 */ /* 0x000fe200078e0203 */
[----:B------:R-:W-:Y:S01]  /*5ef0*/  F2FP.SATFINITE.E5M2.F32.PACK_AB_MERGE_C R26, R27, R26, RZ ;  /* 0x0000001a1b1a723e */ /* 0x000fe200048060ff */
[----:B------:R-:W-:Y:S01]  /*5f00*/  VIADD R6, R5, 0x2 ;  /* 0x0000000205067836 */ /* 0x000fe20000000000 */
[----:B------:R-:W-:-:S02]  /*5f10*/  F2FP.SATFINITE.E5M2.F32.PACK_AB_MERGE_C R29, R29, R28, RZ ;  /* 0x0000001c1d1d723e */ /* 0x000fc400048060ff */
[----:B------:R-:W-:Y:S02]  /*5f20*/  F2FP.SATFINITE.E5M2.F32.PACK_AB_MERGE_C R31, R31, R30, RZ ;  /* 0x0000001e1f1f723e */ /* 0x000fe400048060ff */
[----:B------:R-:W-:Y:S02]  /*5f30*/  PRMT R57, R58, 0x5410, R63 ;  /* 0x000054103a397816 */ /* 0x000fe4000000003f */
[----:B------:R-:W-:Y:S02]  /*5f40*/  PRMT R56, R56, 0x5410, R61 ;  /* 0x0000541038387816 */ /* 0x000fe4000000003d */
[----:B------:R-:W-:Y:S02]  /*5f50*/  PRMT R58, R24, 0x5410, R29 ;  /* 0x00005410183a7816 */ /* 0x000fe4000000001d */
[----:B------:R-:W-:Y:S02]  /*5f60*/  PRMT R59, R26, 0x5410, R31 ;  /* 0x000054101a3b7816 */ /* 0x000fe4000000001f */
[----:B------:R-:W-:Y:S01]  /*5f70*/  LEA R3, R2, UR12, 0x4 ;  /* 0x0000000c02037c11 */ /* 0x000fe2000f8e20ff */
[----:B------:R-:W-:Y:S01]  /*5f80*/  VIADD R2, R5, 0x3 ;  /* 0x0000000305027836 */ /* 0x000fe20000000000 */
[----:B------:R-:W-:Y:S01]  /*5f90*/  F2FP.SATFINITE.E5M2.F32.PACK_AB_MERGE_C R66, R67, R66, RZ ;  /* 0x000000424342723e */ /* 0x000fe200048060ff */
[----:B------:R-:W-:Y:S01]  /*5fa0*/  STSM.16.M88.4 [R25], R56 ;  /* 0x0000003819007844 */ /* 0x000fe20000000200 */
[----:B------:R-:W-:-:S02]  /*5fb0*/  F2FP.SATFINITE.E5M2.F32.PACK_AB_MERGE_C R71, R71, R70, RZ ;  /* 0x000000464747723e */ /* 0x000fc400048060ff */
[----:B------:R-:W-:Y:S01]  /*5fc0*/  F2FP.SATFINITE.E5M2.F32.PACK_AB_MERGE_C R64, R65, R64, RZ ;  /* 0x000000404140723e */ /* 0x000fe200048060ff */
[----:B------:R-:W-:Y:S01]  /*5fd0*/  BAR.SYNC.DEFER_BLOCKING 0x0 ;  /* 0x0000000000007b1d */ /* 0x000fe20000010000 */
[----:B------:R-:W-:Y:S02]  /*5fe0*/  F2FP.SATFINITE.E5M2.F32.PACK_AB_MERGE_C R69, R69, R68, RZ ;  /* 0x000000444545723e */ /* 0x000fe400048060ff */
[----:B------:R-:W-:Y:S02]  /*5ff0*/  F2FP.SATFINITE.E5M2.F32.PACK_AB_MERGE_C R32, R33, R32, RZ ;  /* 0x000000202120723e */ /* 0x000fe400048060ff */
[----:B------:R-:W-:Y:S02]  /*6000*/  F2FP.SATFINITE.E5M2.F32.PACK_AB_MERGE_C R34, R35, R34, RZ ;  /* 0x000000222322723e */ /* 0x000fe400048060ff */
[----:B------:R-:W-:Y:S02]  /*6010*/  F2FP.SATFINITE.E5M2.F32.PACK_AB_MERGE_C R37, R37, R36, RZ ;  /* 0x000000242525723e */ /* 0x000fe400048060ff */
[----:B------:R-:W-:-:S02]  /*6020*/  F2FP.SATFINITE.E5M2.F32.PACK_AB_MERGE_C R39, R39, R38, RZ ;  /* 0x000000262727723e */ /* 0x000fc400048060ff */
[----:B------:R-:W-:Y:S02]  /*6030*/  PRMT R65, R66, 0x5410, R71 ;  /* 0x0000541042417816 */ /* 0x000fe40000000047 */
[----:B------:R-:W-:Y:S02]  /*6040*/  PRMT R64, R64, 0x5410, R69 ;  /* 0x0000541040407816 */ /* 0x000fe40000000045 */
[----:B------:R-:W-:Y:S02]  /*6050*/  PRMT R66, R32, 0x5410, R37 ;  /* 0x0000541020427816 */ /* 0x000fe40000000025 */
[----:B------:R-:W-:Y:S02]  /*6060*/  PRMT R67, R34, 0x5410, R39 ;  /* 0x0000541022437816 */ /* 0x000fe40000000027 */
[----:B------:R-:W-:Y:S02]  /*6070*/  F2FP.SATFINITE.E5M2.F32.PACK_AB_MERGE_C R74, R75, R74, RZ ;  /* 0x0000004a4b4a723e */ /* 0x000fe400048060ff */
[----:B------:R-:W-:-:S02]  /*6080*/  F2FP.SATFINITE.E5M2.F32.PACK_AB_MERGE_C R79, R79, R78, RZ ;  /* 0x0000004e4f4f723e */ /* 0x000fc400048060ff */
[----:B------:R-:W-:Y:S01]  /*6090*/  F2FP.SATFINITE.E5M2.F32.PACK_AB_MERGE_C R72, R73, R72, RZ ;  /* 0x000000484948723e */ /* 0x000fe200048060ff */
[----:B------:R-:W0:Y:S01]  /*60a0*/  LDS.128 R16, [R3] ;  /* 0x0000000003107984 */ /* 0x000e220000000c00 */
[----:B------:R-:W-:Y:S02]  /*60b0*/  F2FP.SATFINITE.E5M2.F32.PACK_AB_MERGE_C R77, R77, R76, RZ ;  /* 0x0000004c4d4d723e */ /* 0x000fe400048060ff */
[----:B------:R-:W-:Y:S01]  /*60c0*/  F2FP.SATFINITE.E5M2.F32.PACK_AB_MERGE_C R40, R41, R40, RZ ;  /* 0x000000282928723e */ /* 0x000fe200048060ff */
[----:B------:R-:W-:Y:S01]  /*60d0*/  BAR.SYNC.DEFER_BLOCKING 0x0 ;  /* 0x0000000000007b1d */ /* 0x000fe20000010000 */
        /* <DEDUP_REMOVED lines=9> */
[----:B------:R-:W-:Y:S02]  /*6170*/  F2FP.SATFINITE.E5M2.F32.PACK_AB_MERGE_C R80, R81, R80, RZ ;  /* 0x000000505150723e */ /* 0x000fe400048060ff */
[----:B------:R-:W-:Y:S02]  /*6180*/  F2FP.SATFINITE.E5M2.F32.PACK_AB_MERGE_C R85, R85, R84, RZ ;  /* 0x000000545555723e */ /* 0x000fe400048060ff */
[----:B------:R-:W-:Y:S01]  /*6190*/  F2FP.SATFINITE.E5M2.F32.PACK_AB_MERGE_C R48, R49, R48, RZ ;  /* 0x000000303130723e */ /* 0x000fe200048060ff */
[----:B------:R-:W-:Y:S01]  /*61a0*/  STSM.16.M88.4 [R25], R64 ;  /* 0x0000004019007844 */ /* 0x000fe20000000200 */
[----:B------:R-:W-:Y:S02]  /*61b0*/  F2FP.SATFINITE.E5M2.F32.PACK_AB_MERGE_C R50, R51, R50, RZ ;  /* 0x000000323332723e */ /* 0x000fe400048060ff */
[----:B------:R-:W-:Y:S01]  /*61c0*/  F2FP.SATFINITE.E5M2.F32.PACK_AB_MERGE_C R53, R53, R52, RZ ;  /* 0x000000343535723e */ /* 0x000fe200048060ff */
[----:B------:R-:W-:Y:S01]  /*61d0*/  BAR.SYNC.DEFER_BLOCKING 0x0 ;  /* 0x0000000000007b1d */ /* 0x000fe20000010000 */
[----:B------:R-:W-:-:S02]  /*61e0*/  F2FP.SATFINITE.E5M2.F32.PACK_AB_MERGE_C R55, R55, R54, RZ ;  /* 0x000000363737723e */ /* 0x000fc400048060ff */
[----:B------:R-:W-:Y:S02]  /*61f0*/  PRMT R81, R82, 0x5410, R87 ;  /* 0x0000541052517816 */ /* 0x000fe40000000057 */
[----:B------:R-:W-:Y:S02]  /*6200*/  PRMT R80, R80, 0x5410, R85 ;  /* 0x0000541050507816 */ /* 0x000fe40000000055 */
[----:B------:R-:W-:Y:S02]  /*6210*/  PRMT R82, R48, 0x5410, R53 ;  /* 0x0000541030527816 */ /* 0x000fe40000000035 */
[----:B------:R-:W-:Y:S02]  /*6220*/  PRMT R83, R50, 0x5410, R55 ;  /* 0x0000541032537816 */ /* 0x000fe40000000037 */
[----:B------:R-:W-:Y:S01]  /*6230*/  ISETP.GE.AND P0, PT, R4, UR6, PT ;  /* 0x0000000604007c0c */ /* 0x000fe2000bf06270 */
[----:B------:R-:W-:Y:S01]  /*6240*/  ULDC UR6, c[0x0][0x248] ;  /* 0x0000920000067ab9 */ /* 0x000fe20000000800 */
[----:B0-----:R-:W-:-:S02]  /*6250*/  PRMT R27, R16, 0x7770, RZ ;  /* 0x00007770101b7816 */ /* 0x001fc400000000ff */
[----:B------:R-:W-:Y:S01]  /*6260*/  ISETP.LT.AND P4, PT, R0, UR7, !P0 ;  /* 0x0000000700007c0c */ /* 0x000fe2000c781270 */
[----:B------:R-:W-:Y:S01]  /*6270*/  IMAD R0, R4, UR4, RZ ;  /* 0x0000000404007c24 */ /* 0x000fe2000f8e02ff */
[----:B------:R-:W-:Y:S01]  /*6280*/  ISETP.LT.AND P2, PT, R7, UR7, !P0 ;  /* 0x0000000707007c0c */ /* 0x000fe2000c741270 */
[----:B------:R-:W-:Y:S01]  /*6290*/  ULDC.64 UR4, c[0x0][0x220] ;  /* 0x0000880000047ab9 */ /* 0x000fe20000000a00 */
[----:B------:R-:W-:Y:S01]  /*62a0*/  ISETP.LT.AND P5, PT, R2, UR7, !P0 ;  /* 0x0000000702007c0c */ /* 0x000fe2000c7a1270 */
[C---:B------:R-:W-:Y:S01]  /*62b0*/  IMAD R7, R5.reuse, UR6, RZ ;  /* 0x0000000605077c24 */ /* 0x040fe2000f8e02ff */
[----:B------:R-:W-:Y:S01]  /*62c0*/  IADD3 R2, P3, R0, UR4, RZ ;  /* 0x0000000400027c10 */ /* 0x000fe2000ff7e0ff */
[----:B------:R-:W-:Y:S01]  /*62d0*/  VIADD R4, R5, 0x5 ;  /* 0x0000000505047836 */ /* 0x000fe20000000000 */
[----:B------:R-:W-:Y:S01]  /*62e0*/  ISETP.LT.AND P1, PT, R6, UR7, !P0 ;  /* 0x0000000706007c0c */ /* 0x000fe2000c721270 */
[----:B------:R-:W0:Y:S01]  /*62f0*/  LDS.128 R12, [R3] ;  /* 0x00000000030c7984 */ /* 0x000e220000000c00 */
[----:B------:R-:W-:Y:S01]  /*6300*/  LEA.HI.X.SX32 R0, R0, UR5, 0x1, P3 ;  /* 0x0000000500007c11 */ /* 0x000fe200098f0eff */
[C---:B------:R-:W-:Y:S01]  /*6310*/  VIADD R21, R7.reuse, UR6 ;  /* 0x0000000607157c36 */ /* 0x040fe20008000000 */
[----:B------:R-:W-:Y:S01]  /*6320*/  BAR.SYNC.DEFER_BLOCKING 0x0 ;  /* 0x0000000000007b1d */ /* 0x000fe20000010000 */
[----:B------:R-:W-:-:S02]  /*6330*/  IADD3 R6, P6, R7, R2, RZ ;  /* 0x0000000207067210 */ /* 0x000fc40007fde0ff */
[----:B------:R-:W-:Y:S01]  /*6340*/  VIADD R23, R21, UR6 ;  /* 0x0000000615177c36 */ /* 0x000fe20008000000 */
[----:B------:R-:W-:Y:S02]  /*6350*/  ISETP.LT.AND P3, PT, R5, UR7, !P0 ;  /* 0x0000000705007c0c */ /* 0x000fe4000c761270 */
[----:B------:R-:W-:Y:S02]  /*6360*/  LEA.HI.X.SX32 R7, R7, R0, 0x1, P6 ;  /* 0x0000000007077211 */ /* 0x000fe400030f0eff */
[C---:B------:R-:W-:Y:S02]  /*6370*/  IADD3 R20, P6, R21.reuse, R2, RZ ;  /* 0x0000000215147210 */ /* 0x040fe40007fde0ff */
[----:B------:R-:W-:Y:S02]  /*6380*/  PRMT R29, R16, 0x7771, RZ ;  /* 0x00007771101d7816 */ /* 0x000fe400000000ff */
[----:B------:R-:W-:Y:S02]  /*6390*/  LEA.HI.X.SX32 R21, R21, R0, 0x1, P6 ;  /* 0x0000000015157211 */ /* 0x000fe400030f0eff */
[----:B------:R-:W-:-:S02]  /*63a0*/  IADD3 R22, P6, R23, R2, RZ ;  /* 0x0000000217167210 */ /* 0x000fc40007fde0ff */
[C---:B------:R-:W-:Y:S02]  /*63b0*/  PRMT R33, R17.reuse, 0x7770, RZ ;  /* 0x0000777011217816 */ /* 0x040fe400000000ff */
[----:B------:R-:W-:Y:S02]  /*63c0*/  PRMT R31, R17, 0x7771, RZ ;  /* 0x00007771111f7816 */ /* 0x000fe400000000ff */
[----:B------:R-:W-:Y:S01]  /*63d0*/  PRMT R35, R18, 0x7771, RZ ;  /* 0x0000777112237816 */ /* 0x000fe200000000ff */
[----:B------:R-:W-:Y:S01]  /*63e0*/  STSM.16.M88.4 [R25], R72 ;  /* 0x0000004819007844 */ /* 0x000fe20000000200 */
[----:B------:R-:W-:Y:S06]  /*63f0*/  BAR.SYNC.DEFER_BLOCKING 0x0 ;  /* 0x0000000000007b1d */ /* 0x000fec0000010000 */
[----:B------:R-:W1:Y:S02]  /*6400*/  LDS.128 R8, [R3] ;  /* 0x0000000003087984 */ /* 0x000e640000000c00 */
[----:B------:R-:W-:Y:S06]  /*6410*/  BAR.SYNC.DEFER_BLOCKING 0x0 ;  /* 0x0000000000007b1d */ /* 0x000fec0000010000 */
[----:B------:R2:W-:Y:S02]  /*6420*/  STSM.16.M88.4 [R25], R80 ;  /* 0x0000005019007844 */ /* 0x0005e40000000200 */
[----:B------:R-:W-:Y:S01]  /*6430*/  BAR.SYNC.DEFER_BLOCKING 0x0 ;  /* 0x0000000000007b1d */ /* 0x000fe20000010000 */
[C---:B--2---:R-:W-:Y:S01]  /*6440*/  VIADD R25, R23.reuse, UR6 ;  /* 0x0000000617197c36 */ /* 0x044fe20008000000 */
[----:B------:R-:W-:-:S04]  /*6450*/  LEA.HI.X.SX32 R23, R23, R0, 0x1, P6 ;  /* 0x0000000017177211 */ /* 0x000fc800030f0eff */
[----:B------:R2:W-:Y:S01]  /*6460*/  @P3 STG.E.U8 desc[UR14][R6.64], R27 ;  /* 0x0000001b06003986 */ /* 0x0005e2000c10110e */
[----:B------:R-:W-:Y:S01]  /*6470*/  ISETP.LT.AND P3, PT, R4, UR7, !P0 ;  /* 0x0000000704007c0c */ /* 0x000fe2000c761270 */
[C---:B------:R-:W-:Y:S02]  /*6480*/  VIADD R4, R5.reuse, 0x6 ;  /* 0x0000000605047836 */ /* 0x040fe40000000000 */
[----:B------:R3:W-:Y:S03]  /*6490*/  @P2 STG.E.U8 desc[UR14][R20.64], R29 ;  /* 0x0000001d14002986 */ /* 0x0007e6000c10110e */
[----:B------:R-:W-:Y:S01]  /*64a0*/  ISETP.LT.AND P2, PT, R4, UR7, !P0 ;  /* 0x0000000704007c0c */ /* 0x000fe2000c741270 */
[----:B------:R4:W-:Y:S01]  /*64b0*/  @P1 STG.E.U8 desc[UR14][R22.64], R33 ;  /* 0x0000002116001986 */ /* 0x0009e2000c10110e */
[----:B------:R-:W-:Y:S01]  /*64c0*/  VIADD R4, R5, 0x7 ;  /* 0x0000000705047836 */ /* 0x000fe20000000000 */
[C---:B--2---:R-:W-:Y:S01]  /*64d0*/  IADD3 R6, P6, R25.reuse, R2, RZ ;  /* 0x0000000219067210 */ /* 0x044fe20007fde0ff */
[----:B------:R-:W-:-:S03]  /*64e0*/  VIADD R27, R25, UR6 ;  /* 0x00000006191b7c36 */ /* 0x000fc60008000000 */
[----:B------:R-:W-:Y:S01]  /*64f0*/  ISETP.LT.AND P1, PT, R4, UR7, !P0 ;  /* 0x0000000704007c0c */ /* 0x000fe2000c721270 */
[----:B------:R-:W-:Y:S01]  /*6500*/  VIADD R4, R5, 0x8 ;  /* 0x0000000805047836 */ /* 0x000fe20000000000 */
[----:B------:R-:W-:Y:S01]  /*6510*/  LEA.HI.X.SX32 R7, R25, R0, 0x1, P6 ;  /* 0x0000000019077211 */ /* 0x000fe200030f0eff */
[C---:B---3--:R-:W-:Y:S01]  /*6520*/  VIADD R29, R27.reuse, UR6 ;  /* 0x000000061b1d7c36 */ /* 0x048fe20008000000 */
[----:B------:R-:W-:Y:S02]  /*6530*/  IADD3 R20, P6, R27, R2, RZ ;  /* 0x000000021b147210 */ /* 0x000fe40007fde0ff */
[----:B----4-:R-:W-:Y:S01]  /*6540*/  PRMT R33, R19, 0x7771, RZ ;  /* 0x0000777113217816 */ /* 0x010fe200000000ff */
[----:B------:R2:W-:Y:S01]  /*6550*/  @P5 STG.E.U8 desc[UR14][R6.64], R31 ;  /* 0x0000001f06005986 */ /* 0x0005e2000c10110e */
[----:B------:R-:W-:Y:S02]  /*6560*/  LEA.HI.X.SX32 R21, R27, R0, 0x1, P6 ;  /* 0x000000001b157211 */ /* 0x000fe400030f0eff */
[----:B------:R-:W-:-:S02]  /*6570*/  IADD3 R24, P6, R29, R2, RZ ;  /* 0x000000021d187210 */ /* 0x000fc40007fde0ff */
[----:B------:R-:W-:Y:S02]  /*6580*/  PRMT R27, R18, 0x7770, RZ ;  /* 0x00007770121b7816 */ /* 0x000fe400000000ff */
[C---:B------:R-:W-:Y:S01]  /*6590*/  LEA.HI.X.SX32 R25, R29.reuse, R0, 0x1, P6 ;  /* 0x000000001d197211 */ /* 0x040fe200030f0eff */
[----:B------:R-:W-:Y:S01]  /*65a0*/  VIADD R29, R29, UR6 ;  /* 0x000000061d1d7c36 */ /* 0x000fe20008000000 */
[----:B------:R-:W-:Y:S01]  /*65b0*/  ISETP.LT.AND P5, PT, R4, UR7, !P0 ;  /* 0x0000000704007c0c */ /* 0x000fe2000c7a1270 */
[----:B------:R3:W-:Y:S01]  /*65c0*/  @P4 STG.E.U8 desc[UR14][R20.64], R27 ;  /* 0x0000001b14004986 */ /* 0x0007e2000c10110e */
[----:B------:R-:W-:Y:S01]  /*65d0*/  VIADD R4, R5, 0x9 ;  /* 0x0000000905047836 */ /* 0x000fe20000000000 */
[----:B--2---:R-:W-:Y:S01]  /*65e0*/  PRMT R31, R19, 0x7770, RZ ;  /* 0x00007770131f7816 */ /* 0x004fe200000000ff */
[C---:B------:R-:W-:Y:S01]  /*65f0*/  VIADD R23, R29.reuse, UR6 ;  /* 0x000000061d177c36 */ /* 0x040fe20008000000 */
[----:B------:R-:W-:Y:S01]  /*6600*/  IADD3 R6, P6, R29, R2, RZ ;  /* 0x000000021d067210 */ /* 0x000fe20007fde0ff */
[----:B------:R2:W-:Y:S01]  /*6610*/  @P3 STG.E.U8 desc[UR14][R24.64], R35 ;  /* 0x0000002318003986 */ /* 0x0005e2000c10110e */
[----:B------:R-:W-:Y:S01]  /*6620*/  ISETP.LT.AND P4, PT, R4, UR7, !P0 ;  /* 0x0000000704007c0c */ /* 0x000fe2000c781270 */
[----:B------:R-:W-:Y:S01]  /*6630*/  VIADD R4, R5, 0xa ;  /* 0x0000000a05047836 */ /* 0x000fe20000000000 */
[----:B------:R-:W-:-:S02]  /*6640*/  LEA.HI.X.SX32 R7, R29, R0, 0x1, P6 ;  /* 0x000000001d077211 */ /* 0x000fc400030f0eff */
[C---:B---3--:R-:W-:Y:S01]  /*6650*/  IADD3 R20, P6, R23.reuse, R2, RZ ;  /* 0x0000000217147210 */ /* 0x048fe20007fde0ff */
[----:B------:R-:W-:Y:S02]  /*6660*/  VIADD R27, R23, UR6 ;  /* 0x00000006171b7c36 */ /* 0x000fe40008000000 */
[----:B------:R3:W-:Y:S01]  /*6670*/  @P2 STG.E.U8 desc[UR14][R6.64], R31 ;  /* 0x0000001f06002986 */ /* 0x0007e2000c10110e */
[----:B------:R-:W-:Y:S01]  /*6680*/  ISETP.LT.AND P3, PT, R4, UR7, !P0 ;  /* 0x0000000704007c0c */ /* 0x000fe2000c761270 */
[----:B------:R-:W-:Y:S01]  /*6690*/  VIADD R4, R5, 0xb ;  /* 0x0000000b05047836 */ /* 0x000fe20000000000 */
[----:B------:R-:W-:Y:S01]  /*66a0*/  LEA.HI.X.SX32 R21, R23, R0, 0x1, P6 ;  /* 0x0000000017157211 */ /* 0x000fe200030f0eff */
[C---:B------:R-:W-:Y:S01]  /*66b0*/  VIADD R29, R27.reuse, UR6 ;  /* 0x000000061b1d7c36 */ /* 0x040fe20008000000 */
[C---:B------:R-:W-:Y:S02]  /*66c0*/  IADD3 R22, P6, R27.reuse, R2, RZ ;  /* 0x000000021b167210 */ /* 0x040fe40007fde0ff */
[----:B------:R-:W-:Y:S01]  /*66d0*/  ISETP.LT.AND P2, PT, R4, UR7, !P0 ;  /* 0x0000000704007c0c */ /* 0x000fe2000c741270 */
[----:B------:R4:W-:Y:S01]  /*66e0*/  @P1 STG.E.U8 desc[UR14][R20.64], R33 ;  /* 0x0000002114001986 */ /* 0x0009e2000c10110e */
[----:B------:R-:W-:Y:S01]  /*66f0*/  LEA.HI.X.SX32 R23, R27, R0, 0x1, P6 ;  /* 0x000000001b177211 */ /* 0x000fe200030f0eff */
[----:B------:R-:W-:Y:S01]  /*6700*/  VIADD R4, R5, 0xc ;  /* 0x0000000c05047836 */ /* 0x000fe20000000000 */
[----:B--2---:R-:W-:-:S02]  /*6710*/  IADD3 R24, P6, R29, R2, RZ ;  /* 0x000000021d187210 */ /* 0x004fc40007fde0ff */
[C---:B------:R-:W-:Y:S02]  /*6720*/  PRMT R27, R16.reuse, 0x7772, RZ ;  /* 0x00007772101b7816 */ /* 0x040fe400000000ff */
[C---:B------:R-:W-:Y:S01]  /*6730*/  LEA.HI.X.SX32 R25, R29.reuse, R0, 0x1, P6 ;  /* 0x000000001d197211 */ /* 0x040fe200030f0eff */
[----:B------:R-:W-:Y:S01]  /*6740*/  VIADD R29, R29, UR6 ;  /* 0x000000061d1d7c36 */ /* 0x000fe20008000000 */
[----:B---3--:R-:W-:Y:S01]  /*6750*/  PRMT R31, R16, 0x7773, RZ ;  /* 0x00007773101f7816 */ /* 0x008fe200000000ff */
[----:B------:R2:W-:Y:S01]  /*6760*/  @P5 STG.E.U8 desc[UR14][R22.64], R27 ;  /* 0x0000001b16005986 */ /* 0x0005e2000c10110e */
[----:B------:R-:W-:Y:S01]  /*6770*/  ISETP.LT.AND P1, PT, R4, UR7, !P0 ;  /* 0x0000000704007c0c */ /* 0x000fe2000c721270 */
[C---:B----4-:R-:W-:Y:S01]  /*6780*/  VIADD R21, R29.reuse, UR6 ;  /* 0x000000061d157c36 */ /* 0x050fe20008000000 */
[----:B------:R-:W-:Y:S01]  /*6790*/  IADD3 R6, P6, R29, R2, RZ ;  /* 0x000000021d067210 */ /* 0x000fe20007fde0ff */
[----:B------:R3:W-:Y:S01]  /*67a0*/  @P4 STG.E.U8 desc[UR14][R24.64], R31 ;  /* 0x0000001f18004986 */ /* 0x0007e2000c10110e */
[----:B------:R-:W-:-:S02]  /*67b0*/  VIADD R4, R5, 0xd ;  /* 0x0000000d05047836 */ /* 0x000fc40000000000 */
[----:B------:R-:W-:Y:S02]  /*67c0*/  LEA.HI.X.SX32 R7, R29, R0, 0x1, P6 ;  /* 0x000000001d077211 */ /* 0x000fe400030f0eff */
[----:B------:R-:W-:Y:S02]  /*67d0*/  IADD3 R16, P6, R21, R2, RZ ;  /* 0x0000000215107210 */ /* 0x000fe40007fde0ff */
[----:B------:R-:W-:Y:S01]  /*67e0*/  PRMT R29, R17, 0x7772, RZ ;  /* 0x00007772111d7816 */ /* 0x000fe200000000ff */
[----:B--2---:R-:W-:Y:S01]  /*67f0*/  VIADD R23, R21, UR6 ;  /* 0x0000000615177c36 */ /* 0x004fe20008000000 */
[----:B------:R-:W-:Y:S02]  /*6800*/  PRMT R27, R17, 0x7773, RZ ;  /* 0x00007773111b7816 */ /* 0x000fe400000000ff */
[----:B------:R-:W-:Y:S01]  /*6810*/  LEA.HI.X.SX32 R17, R21, R0, 0x1, P6 ;  /* 0x0000000015117211 */ /* 0x000fe200030f0eff */
[C---:B---3--:R-:W-:Y:S01]  /*6820*/  VIADD R25, R23.reuse, UR6 ;  /* 0x0000000617197c36 */ /* 0x048fe20008000000 */
[----:B------:R-:W-:Y:S01]  /*6830*/  IADD3 R20, P6, R23, R2, RZ ;  /* 0x0000000217147210 */ /* 0x000fe20007fde0ff */
[----:B------:R2:W-:Y:S01]  /*6840*/  @P3 STG.E.U8 desc[UR14][R6.64], R29 ;  /* 0x0000001d06003986 */ /* 0x0005e2000c10110e */
[----:B------:R-:W-:Y:S01]  /*6850*/  ISETP.LT.AND P5, PT, R4, UR7, !P0 ;  /* 0x0000000704007c0c */ /* 0x000fe2000c7a1270 */
[----:B------:R-:W-:Y:S01]  /*6860*/  VIADD R4, R5, 0xe ;  /* 0x0000000e05047836 */ /* 0x000fe20000000000 */
[----:B------:R-:W-:Y:S01]  /*6870*/  LEA.HI.X.SX32 R21, R23, R0, 0x1, P6 ;  /* 0x0000000017157211 */ /* 0x000fe200030f0eff */
[----:B------:R3:W-:Y:S01]  /*6880*/  @P2 STG.E.U8 desc[UR14][R16.64], R27 ;  /* 0x0000001b10002986 */ /* 0x0007e2000c10110e */
[----:B------:R-:W-:-:S02]  /*6890*/  IADD3 R22, P6, R25, R2, RZ ;  /* 0x0000000219167210 */ /* 0x000fc40007fde0ff */
[----:B------:R-:W-:Y:S02]  /*68a0*/  PRMT R31, R18, 0x7772, RZ ;  /* 0x00007772121f7816 */ /* 0x000fe400000000ff */
[C---:B------:R-:W-:Y:S01]  /*68b0*/  LEA.HI.X.SX32 R23, R25.reuse, R0, 0x1, P6 ;  /* 0x0000000019177211 */ /* 0x040fe200030f0eff */
[----:B------:R-:W-:Y:S01]  /*68c0*/  VIADD R25, R25, UR6 ;  /* 0x0000000619197c36 */ /* 0x000fe20008000000 */
[----:B------:R-:W-:Y:S01]  /*68d0*/  ISETP.LT.AND P4, PT, R4, UR7, !P0 ;  /* 0x0000000704007c0c */ /* 0x000fe2000c781270 */
[----:B------:R-:W-:Y:S01]  /*68e0*/  VIADD R4, R5, 0xf ;  /* 0x0000000f05047836 */ /* 0x000fe20000000000 */
[----:B--2---:R-:W-:Y:S01]  /*68f0*/  PRMT R29, R18, 0x7773, RZ ;  /* 0x00007773121d7816 */ /* 0x004fe200000000ff */
[----:B------:R-:W-:Y:S01]  /*6900*/  @P1 STG.E.U8 desc[UR14][R20.64], R31 ;  /* 0x0000001f14001986 */ /* 0x000fe2000c10110e */
[C---:B------:R-:W-:Y:S01]  /*6910*/  IADD3 R6, P6, R25.reuse, R2, RZ ;  /* 0x0000000219067210 */ /* 0x040fe20007fde0ff */
[----:B---3--:R-:W-:Y:S01]  /*6920*/  VIADD R17, R25, UR6 ;  /* 0x0000000619117c36 */ /* 0x008fe20008000000 */
[----:B------:R-:W-:Y:S01]  /*6930*/  PRMT R27, R19, 0x7773, RZ ;  /* 0x00007773131b7816 */ /* 0x000fe200000000ff */
[----:B------:R2:W-:Y:S01]  /*6940*/  @P5 STG.E.U8 desc[UR14][R22.64], R29 ;  /* 0x0000001d16005986 */ /* 0x0005e2000c10110e */
[----:B------:R-:W-:-:S02]  /*6950*/  LEA.HI.X.SX32 R7, R25, R0, 0x1, P6 ;  /* 0x0000000019077211 */ /* 0x000fc400030f0eff */
[----:B------:R-:W-:Y:S01]  /*6960*/  PRMT R25, R19, 0x7772, RZ ;  /* 0x0000777213197816 */ /* 0x000fe200000000ff */
[C---:B------:R-:W-:Y:S01]  /*6970*/  VIADD R19, R17.reuse, UR6 ;  /* 0x0000000611137c36 */ /* 0x040fe20008000000 */
[----:B------:R-:W-:Y:S02]  /*6980*/  IADD3 R16, P6, R17, R2, RZ ;  /* 0x0000000211107210 */ /* 0x000fe40007fde0ff */
[----:B------:R-:W-:Y:S01]  /*6990*/  ISETP.LT.AND P3, PT, R4, UR7, !P0 ;  /* 0x0000000704007c0c */ /* 0x000fe2000c761270 */
[----:B------:R-:W-:Y:S01]  /*69a0*/  VIADD R4, R5, 0x10 ;  /* 0x0000001005047836 */ /* 0x000fe20000000000 */
[----:B------:R-:W-:Y:S01]  /*69b0*/  LEA.HI.X.SX32 R17, R17, R0, 0x1, P6 ;  /* 0x0000000011117211 */ /* 0x000fe200030f0eff */
[----:B------:R3:W-:Y:S01]  /*69c0*/  @P4 STG.E.U8 desc[UR14][R6.64], R25 ;  /* 0x0000001906004986 */ /* 0x0007e2000c10110e */
[C---:B------:R-:W-:Y:S01]  /*69d0*/  IADD3 R18, P6, R19.reuse, R2, RZ ;  /* 0x0000000213127210 */ /* 0x040fe20007fde0ff */
[----:B--2---:R-:W-:Y:S01]  /*69e0*/  VIADD R23, R19, UR6 ;  /* 0x0000000613177c36 */ /* 0x004fe20008000000 */
[----:B------:R-:W-:Y:S01]  /*69f0*/  ISETP.LT.AND P2, PT, R4, UR7, !P0 ;  /* 0x0000000704007c0c */ /* 0x000fe2000c741270 */
[----:B------:R-:W-:Y:S01]  /*6a00*/  VIADD R4, R5, 0x11 ;  /* 0x0000001105047836 */ /* 0x000fe20000000000 */
[----:B------:R-:W-:-:S02]  /*6a10*/  LEA.HI.X.SX32 R19, R19, R0, 0x1, P6 ;  /* 0x0000000013137211 */ /* 0x000fc400030f0eff */
[----:B------:R-:W-:Y:S02]  /*6a20*/  IADD3 R20, P6, R23, R2, RZ ;  /* 0x0000000217147210 */ /* 0x000fe40007fde0ff */
[----:B------:R-:W-:Y:S01]  /*6a30*/  ISETP.LT.AND P1, PT, R4, UR7, !P0 ;  /* 0x0000000704007c0c */ /* 0x000fe2000c721270 */
[----:B------:R-:W-:Y:S01]  /*6a40*/  VIADD R4, R5, 0x12 ;  /* 0x0000001205047836 */ /* 0x000fe20000000000 */
[C---:B------:R-:W-:Y:S01]  /*6a50*/  LEA.HI.X.SX32 R21, R23.reuse, R0, 0x1, P6 ;  /* 0x0000000017157211 */ /* 0x040fe200030f0eff */
[----:B------:R-:W-:Y:S01]  /*6a60*/  VIADD R23, R23, UR6 ;  /* 0x0000000617177c36 */ /* 0x000fe20008000000 */
[----:B------:R2:W-:Y:S01]  /*6a70*/  @P3 STG.E.U8 desc[UR14][R16.64], R27 ;  /* 0x0000001b10003986 */ /* 0x0005e2000c10110e */
[----:B0-----:R-:W-:Y:S02]  /*6a80*/  PRMT R29, R12, 0x7770, RZ ;  /* 0x000077700c1d7816 */ /* 0x001fe400000000ff */
[----:B------:R-:W-:Y:S01]  /*6a90*/  ISETP.LT.AND P5, PT, R4, UR7, !P0 ;  /* 0x0000000704007c0c */ /* 0x000fe2000c7a1270 */
[----:B------:R-:W-:Y:S01]  /*6aa0*/  VIADD R4, R5, 0x13 ;  /* 0x0000001305047836 */ /* 0x000fe20000000000 */
[----:B---3--:R-:W-:Y:S01]  /*6ab0*/  IADD3 R6, P6, R23, R2, RZ ;  /* 0x0000000217067210 */ /* 0x008fe20007fde0ff */
[----:B------:R0:W-:Y:S01]  /*6ac0*/  @P2 STG.E.U8 desc[UR14][R18.64], R29 ;  /* 0x0000001d12002986 */ /* 0x0001e2000c10110e */
[----:B------:R-:W-:-:S02]  /*6ad0*/  PRMT R31, R12, 0x7771, RZ ;  /* 0x000077710c1f7816 */ /* 0x000fc400000000ff */
[C---:B------:R-:W-:Y:S02]  /*6ae0*/  LEA.HI.X.SX32 R7, R23.reuse, R0, 0x1, P6 ;  /* 0x0000000017077211 */ /* 0x040fe400030f0eff */
[----:B------:R-:W-:Y:S01]  /*6af0*/  ISETP.LT.AND P4, PT, R4, UR7, !P0 ;  /* 0x0000000704007c0c */ /* 0x000fe2000c781270 */
[----:B--2---:R-:W-:Y:S01]  /*6b00*/  VIADD R17, R23, UR6 ;  /* 0x0000000617117c36 */ /* 0x004fe20008000000 */
[----:B------:R2:W-:Y:S01]  /*6b10*/  @P1 STG.E.U8 desc[UR14][R20.64], R31 ;  /* 0x0000001f14001986 */ /* 0x0005e2000c10110e */
[----:B------:R-:W-:Y:S01]  /*6b20*/  VIADD R4, R5, 0x14 ;  /* 0x0000001405047836 */ /* 0x000fe20000000000 */
[----:B------:R-:W-:Y:S02]  /*6b30*/  PRMT R25, R13, 0x7770, RZ ;  /* 0x000077700d197816 */ /* 0x000fe400000000ff */
[C---:B------:R-:W-:Y:S01]  /*6b40*/  IADD3 R16, P6, R17.reuse, R2, RZ ;  /* 0x0000000211107210 */ /* 0x040fe20007fde0ff */
[----:B0-----:R-:W-:Y:S01]  /*6b50*/  VIADD R19, R17, UR6 ;  /* 0x0000000611137c36 */ /* 0x001fe20008000000 */
[----:B------:R-:W-:Y:S01]  /*6b60*/  ISETP.LT.AND P3, PT, R4, UR7, !P0 ;  /* 0x0000000704007c0c */ /* 0x000fe2000c761270 */
[----:B------:R-:W-:Y:S01]  /*6b70*/  VIADD R4, R5, 0x15 ;  /* 0x0000001505047836 */ /* 0x000fe20000000000 */
[----:B------:R-:W-:Y:S01]  /*6b80*/  LEA.HI.X.SX32 R17, R17, R0, 0x1, P6 ;  /* 0x0000000011117211 */ /* 0x000fe200030f0eff */
[C---:B------:R-:W-:Y:S01]  /*6b90*/  VIADD R23, R19.reuse, UR6 ;  /* 0x0000000613177c36 */ /* 0x040fe20008000000 */
[----:B------:R-:W-:Y:S01]  /*6ba0*/  IADD3 R18, P6, R19, R2, RZ ;  /* 0x0000000213127210 */ /* 0x000fe20007fde0ff */
[----:B------:R0:W-:Y:S01]  /*6bb0*/  @P5 STG.E.U8 desc[UR14][R6.64], R25 ;  /* 0x0000001906005986 */ /* 0x0001e2000c10110e */
[----:B------:R-:W-:-:S02]  /*6bc0*/  PRMT R29, R13, 0x7771, RZ ;  /* 0x000077710d1d7816 */ /* 0x000fc400000000ff */
[----:B------:R-:W-:Y:S02]  /*6bd0*/  LEA.HI.X.SX32 R19, R19, R0, 0x1, P6 ;  /* 0x0000000013137211 */ /* 0x000fe400030f0eff */
[----:B--2---:R-:W-:Y:S01]  /*6be0*/  IADD3 R20, P6, R23, R2, RZ ;  /* 0x0000000217147210 */ /* 0x004fe20007fde0ff */
[----:B------:R2:W-:Y:S01]  /*6bf0*/  @P4 STG.E.U8 desc[UR14][R16.64], R29 ;  /* 0x0000001d10004986 */ /* 0x0005e2000c10110e */
[----:B------:R-:W-:Y:S01]  /*6c00*/  ISETP.LT.AND P2, PT, R4, UR7, !P0 ;  /* 0x0000000704007c0c */ /* 0x000fe2000c741270 */
[----:B------:R-:W-:Y:S01]  /*6c10*/  VIADD R4, R5, 0x16 ;  /* 0x0000001605047836 */ /* 0x000fe20000000000 */
[C---:B------:R-:W-:Y:S01]  /*6c20*/  LEA.HI.X.SX32 R21, R23.reuse, R0, 0x1, P6 ;  /* 0x0000000017157211 */ /* 0x040fe200030f0eff */
[----:B------:R-:W-:Y:S01]  /*6c30*/  VIADD R23, R23, UR6 ;  /* 0x0000000617177c36 */ /* 0x000fe20008000000 */
[----:B------:R-:W-:Y:S02]  /*6c40*/  PRMT R27, R14, 0x7770, RZ ;  /* 0x000077700e1b7816 */ /* 0x000fe400000000ff */
[----:B------:R-:W-:Y:S01]  /*6c50*/  ISETP.LT.AND P1, PT, R4, UR7, !P0 ;  /* 0x0000000704007c0c */ /* 0x000fe2000c721270 */
[----:B------:R-:W-:Y:S01]  /*6c60*/  VIADD R4, R5, 0x17 ;  /* 0x0000001705047836 */ /* 0x000fe20000000000 */
[C---:B0-----:R-:W-:Y:S01]  /*6c70*/  IADD3 R6, P6, R23.reuse, R2, RZ ;  /* 0x0000000217067210 */ /* 0x041fe20007fde0ff */
[----:B------:R0:W-:Y:S01]  /*6c80*/  @P3 STG.E.U8 desc[UR14][R18.64], R27 ;  /* 0x0000001b12003986 */ /* 0x0001e2000c10110e */
[----:B------:R-:W-:Y:S01]  /*6c90*/  PRMT R25, R14, 0x7771, RZ ;  /* 0x000077710e197816 */ /* 0x000fe200000000ff */
[C---:B--2---:R-:W-:Y:S01]  /*6ca0*/  VIADD R17, R23.reuse, UR6 ;  /* 0x0000000617117c36 */ /* 0x044fe20008000000 */
[----:B------:R-:W-:-:S02]  /*6cb0*/  LEA.HI.X.SX32 R7, R23, R0, 0x1, P6 ;  /* 0x0000000017077211 */ /* 0x000fc400030f0eff */
[----:B------:R-:W-:Y:S01]  /*6cc0*/  ISETP.LT.AND P5, PT, R4, UR7, !P0 ;  /* 0x0000000704007c0c */ /* 0x000fe2000c7a1270 */
[----:B------:R-:W-:Y:S01]  /*6cd0*/  VIADD R4, R5, 0x18 ;  /* 0x0000001805047836 */ /* 0x000fe20000000000 */
[----:B------:R-:W-:Y:S01]  /*6ce0*/  IADD3 R16, P6, R17, R2, RZ ;  /* 0x0000000211107210 */ /* 0x000fe20007fde0ff */
[----:B------:R2:W-:Y:S01]  /*6cf0*/  @P2 STG.E.U8 desc[UR14][R20.64], R25 ;  /* 0x0000001914002986 */ /* 0x0005e2000c10110e */
[----:B------:R-:W-:Y:S02]  /*6d00*/  PRMT R29, R15, 0x7771, RZ ;  /* 0x000077710f1d7816 */ /* 0x000fe400000000ff */
[----:B------:R-:W-:Y:S01]  /*6d10*/  ISETP.LT.AND P4, PT, R4, UR7, !P0 ;  /* 0x0000000704007c0c */ /* 0x000fe2000c781270 */
[C---:B0-----:R-:W-:Y:S01]  /*6d20*/  VIADD R19, R17.reuse, UR6 ;  /* 0x0000000611137c36 */ /* 0x041fe20008000000 */
[----:B------:R-:W-:Y:S01]  /*6d30*/  LEA.HI.X.SX32 R17, R17, R0, 0x1, P6 ;  /* 0x0000000011117211 */ /* 0x000fe200030f0eff */
[----:B------:R-:W-:Y:S01]  /*6d40*/  VIADD R4, R5, 0x19 ;  /* 0x0000001905047836 */ /* 0x000fe20000000000 */
[----:B------:R-:W-:Y:S01]  /*6d50*/  PRMT R27, R15, 0x7770, RZ ;  /* 0x000077700f1b7816 */ /* 0x000fe200000000ff */
[C---:B------:R-:W-:Y:S01]  /*6d60*/  VIADD R23, R19.reuse, UR6 ;  /* 0x0000000613177c36 */ /* 0x040fe20008000000 */
[----:B------:R-:W-:-:S02]  /*6d70*/  IADD3 R18, P6, R19, R2, RZ ;  /* 0x0000000213127210 */ /* 0x000fc40007fde0ff */
[----:B------:R-:W-:Y:S01]  /*6d80*/  ISETP.LT.AND P3, PT, R4, UR7, !P0 ;  /* 0x0000000704007c0c */ /* 0x000fe2000c761270 */
[----:B------:R0:W-:Y:S01]  /*6d90*/  @P1 STG.E.U8 desc[UR14][R6.64], R27 ;  /* 0x0000001b06001986 */ /* 0x0001e2000c10110e */
[----:B------:R-:W-:Y:S01]  /*6da0*/  LEA.HI.X.SX32 R19, R19, R0, 0x1, P6 ;  /* 0x0000000013137211 */ /* 0x000fe200030f0eff */
[----:B------:R-:W-:Y:S01]  /*6db0*/  VIADD R4, R5, 0x1a ;  /* 0x0000001a05047836 */ /* 0x000fe20000000000 */
[C---:B--2---:R-:W-:Y:S01]  /*6dc0*/  IADD3 R20, P6, R23.reuse, R2, RZ ;  /* 0x0000000217147210 */ /* 0x044fe20007fde0ff */
[----:B------:R2:W-:Y:S01]  /*6dd0*/  @P5 STG.E.U8 desc[UR14][R16.64], R29 ;  /* 0x0000001d10005986 */ /* 0x0005e2000c10110e */
[----:B------:R-:W-:Y:S02]  /*6de0*/  PRMT R25, R12, 0x7772, RZ ;  /* 0x000077720c197816 */ /* 0x000fe400000000ff */
[C---:B------:R-:W-:Y:S01]  /*6df0*/  LEA.HI.X.SX32 R21, R23.reuse, R0, 0x1, P6 ;  /* 0x0000000017157211 */ /* 0x040fe200030f0eff */
[----:B------:R-:W-:Y:S01]  /*6e00*/  VIADD R23, R23, UR6 ;  /* 0x0000000617177c36 */ /* 0x000fe20008000000 */
[----:B------:R-:W-:Y:S01]  /*6e10*/  ISETP.LT.AND P2, PT, R4, UR7, !P0 ;  /* 0x0000000704007c0c */ /* 0x000fe2000c741270 */
[----:B------:R3:W-:Y:S01]  /*6e20*/  @P4 STG.E.U8 desc[UR14][R18.64], R25 ;  /* 0x0000001912004986 */ /* 0x0007e2000c10110e */
[----:B------:R-:W-:Y:S01]  /*6e30*/  VIADD R4, R5, 0x1b ;  /* 0x0000001b05047836 */ /* 0x000fe20000000000 */
[----:B0-----:R-:W-:-:S02]  /*6e40*/  PRMT R27, R12, 0x7773, RZ ;  /* 0x000077730c1b7816 */ /* 0x001fc400000000ff */
[C---:B------:R-:W-:Y:S01]  /*6e50*/  IADD3 R6, P6, R23.reuse, R2, RZ ;  /* 0x0000000217067210 */ /* 0x040fe20007fde0ff */
[C---:B--2---:R-:W-:Y:S02]  /*6e60*/  VIADD R17, R23.reuse, UR6 ;  /* 0x0000000617117c36 */ /* 0x044fe40008000000 */
[----:B------:R0:W-:Y:S01]  /*6e70*/  @P3 STG.E.U8 desc[UR14][R20.64], R27 ;  /* 0x0000001b14003986 */ /* 0x0001e2000c10110e */
[----:B------:R-:W-:Y:S02]  /*6e80*/  LEA.HI.X.SX32 R7, R23, R0, 0x1, P6 ;  /* 0x0000000017077211 */ /* 0x000fe400030f0eff */
[----:B------:R-:W-:Y:S02]  /*6e90*/  PRMT R23, R13, 0x7773, RZ ;  /* 0x000077730d177816 */ /* 0x000fe400000000ff */
[C---:B------:R-:W-:Y:S01]  /*6ea0*/  IADD3 R12, P6, R17.reuse, R2, RZ ;  /* 0x00000002110c7210 */ /* 0x040fe20007fde0ff */
[----:B---3--:R-:W-:Y:S01]  /*6eb0*/  VIADD R19, R17, UR6 ;  /* 0x0000000611137c36 */ /* 0x008fe20008000000 */
[----:B------:R-:W-:-:S02]  /*6ec0*/  PRMT R25, R13, 0x7772, RZ ;  /* 0x000077720d197816 */ /* 0x000fc400000000ff */
[----:B------:R-:W-:Y:S02]  /*6ed0*/  LEA.HI.X.SX32 R13, R17, R0, 0x1, P6 ;  /* 0x00000000110d7211 */ /* 0x000fe400030f0eff */
[----:B------:R-:W-:Y:S01]  /*6ee0*/  ISETP.LT.AND P1, PT, R4, UR7, !P0 ;  /* 0x0000000704007c0c */ /* 0x000fe2000c721270 */
[C---:B0-----:R-:W-:Y:S01]  /*6ef0*/  VIADD R21, R19.reuse, UR6 ;  /* 0x0000000613157c36 */ /* 0x041fe20008000000 */
[----:B------:R-:W-:Y:S01]  /*6f00*/  IADD3 R16, P6, R19, R2, RZ ;  /* 0x0000000213107210 */ /* 0x000fe20007fde0ff */
[----:B------:R-:W-:Y:S01]  /*6f10*/  VIADD R4, R5, 0x1c ;  /* 0x0000001c05047836 */ /* 0x000fe20000000000 */
[----:B------:R0:W-:Y:S01]  /*6f20*/  @P2 STG.E.U8 desc[UR14][R6.64], R25 ;  /* 0x0000001906002986 */ /* 0x0001e2000c10110e */
[----:B------:R-:W-:Y:S02]  /*6f30*/  PRMT R27, R14, 0x7772, RZ ;  /* 0x000077720e1b7816 */ /* 0x000fe400000000ff */
[----:B------:R-:W-:Y:S02]  /*6f40*/  LEA.HI.X.SX32 R17, R19, R0, 0x1, P6 ;  /* 0x0000000013117211 */ /* 0x000fe400030f0eff */
[----:B------:R-:W-:-:S02]  /*6f50*/  IADD3 R18, P6, R21, R2, RZ ;  /* 0x0000000215127210 */ /* 0x000fc40007fde0ff */
        /* <DEDUP_REMOVED lines=8> */
[----:B------:R-:W-:Y:S02]  /*6fe0*/  IADD3 R6, P6, R21, R2, RZ ;  /* 0x0000000215067210 */ /* 0x000fe40007fde0ff */
[----:B-1----:R-:W-:-:S02]  /*6ff0*/  PRMT R29, R9, 0x7773, RZ ;  /* 0x00007773091d7816 */ /* 0x002fc400000000ff */
[----:B------:R-:W-:Y:S01]  /*7000*/  ISETP.LT.AND P3, PT, R4, UR7, !P0 ;  /* 0x0000000704007c0c */ /* 0x000fe2000c761270 */
[----:B------:R0:W-:Y:S01]  /*7010*/  @P5 STG.E.U8 desc[UR14][R16.64], R27 ;  /* 0x0000001b10005986 */ /* 0x0001e2000c10110e */
[C---:B------:R-:W-:Y:S01]  /*7020*/  LEA.HI.X.SX32 R7, R21.reuse, R0, 0x1, P6 ;  /* 0x0000000015077211 */ /* 0x040fe200030f0eff */
[----:B--2---:R-:W-:Y:S01]  /*7030*/  VIADD R13, R21, UR6 ;  /* 0x00000006150d7c36 */ /* 0x004fe20008000000 */
[----:B------:R-:W-:Y:S01]  /*7040*/  PRMT R23, R15, 0x7773, RZ ;  /* 0x000077730f177816 */ /* 0x000fe200000000ff */
[----:B------:R-:W-:Y:S01]  /*7050*/  VIADD R4, R5, 0x1f ;  /* 0x0000001f05047836 */ /* 0x000fe20000000000 */
[----:B------:R-:W-:Y:S01]  /*7060*/  PRMT R21, R15, 0x7772, RZ ;  /* 0x000077720f157816 */ /* 0x000fe200000000ff */
[----:B------:R1:W-:Y:S01]  /*7070*/  @P4 STG.E.U8 desc[UR14][R18.64], R25 ;  /* 0x0000001912004986 */ /* 0x0003e2000c10110e */
[----:B------:R-:W-:Y:S02]  /*7080*/  IADD3 R12, P6, R13, R2, RZ ;  /* 0x000000020d0c7210 */ /* 0x000fe40007fde0ff */
[----:B------:R-:W-:Y:S01]  /*7090*/  ISETP.LT.AND P2, PT, R4, UR7, !P0 ;  /* 0x0000000704007c0c */ /* 0x000fe2000c741270 */
[----:B------:R-:W-:-:S02]  /*70a0*/  VIADD R4, R5, 0x20 ;  /* 0x0000002005047836 */ /* 0x000fc40000000000 */
[C---:B0-----:R-:W-:Y:S01]  /*70b0*/  VIADD R17, R13.reuse, UR6 ;  /* 0x000000060d117c36 */ /* 0x041fe20008000000 */
[----:B------:R-:W-:Y:S01]  /*70c0*/  LEA.HI.X.SX32 R13, R13, R0, 0x1, P6 ;  /* 0x000000000d0d7211 */ /* 0x000fe200030f0eff */
[----:B------:R0:W-:Y:S01]  /*70d0*/  @P3 STG.E.U8 desc[UR14][R6.64], R21 ;  /* 0x0000001506003986 */ /* 0x0001e2000c10110e */
[----:B------:R-:W-:Y:S01]  /*70e0*/  ISETP.LT.AND P1, PT, R4, UR7, !P0 ;  /* 0x0000000704007c0c */ /* 0x000fe2000c721270 */
[----:B------:R-:W-:Y:S01]  /*70f0*/  VIADD R4, R5, 0x21 ;  /* 0x0000002105047836 */ /* 0x000fe20000000000 */
[C---:B------:R-:W-:Y:S02]  /*7100*/  IADD3 R14, P6, R17.reuse, R2, RZ ;  /* 0x00000002110e7210 */ /* 0x040fe40007fde0ff */
[----:B------:R-:W-:Y:S02]  /*7110*/  PRMT R27, R8, 0x7770, RZ ;  /* 0x00007770081b7816 */ /* 0x000fe400000000ff */
[C---:B------:R-:W-:Y:S01]  /*7120*/  LEA.HI.X.SX32 R15, R17.reuse, R0, 0x1, P6 ;  /* 0x00000000110f7211 */ /* 0x040fe200030f0eff */
[----:B------:R-:W-:Y:S01]  /*7130*/  VIADD R17, R17, UR6 ;  /* 0x0000000611117c36 */ /* 0x000fe20008000000 */
[----:B------:R-:W-:Y:S01]  /*7140*/  ISETP.LT.AND P5, PT, R4, UR7, !P0 ;  /* 0x0000000704007c0c */ /* 0x000fe2000c7a1270 */
[----:B------:R2:W-:Y:S01]  /*7150*/  @P2 STG.E.U8 desc[UR14][R12.64], R23 ;  /* 0x000000170c002986 */ /* 0x0005e2000c10110e */
[----:B------:R-:W-:Y:S01]  /*7160*/  VIADD R4, R5, 0x22 ;  /* 0x0000002205047836 */ /* 0x000fe20000000000 */
[----:B-1----:R-:W-:Y:S01]  /*7170*/  PRMT R25, R9, 0x7770, RZ ;  /* 0x0000777009197816 */ /* 0x002fe200000000ff */
[C---:B------:R-:W-:Y:S01]  /*7180*/  VIADD R19, R17.reuse, UR6 ;  /* 0x0000000611137c36 */ /* 0x040fe20008000000 */
[----:B0-----:R-:W-:Y:S01]  /*7190*/  IADD3 R6, P6, R17, R2, RZ ;  /* 0x0000000211067210 */ /* 0x001fe20007fde0ff */
[----:B------:R0:W-:Y:S01]  /*71a0*/  @P1 STG.E.U8 desc[UR14][R14.64], R27 ;  /* 0x0000001b0e001986 */ /* 0x0001e2000c10110e */
[----:B------:R-:W-:Y:S01]  /*71b0*/  ISETP.LT.AND P4, PT, R4, UR7, !P0 ;  /* 0x0000000704007c0c */ /* 0x000fe2000c781270 */
[----:B------:R-:W-:Y:S01]  /*71c0*/  VIADD R4, R5, 0x23 ;  /* 0x0000002305047836 */ /* 0x000fe20000000000 */
[----:B------:R-:W-:Y:S01]  /*71d0*/  LEA.HI.X.SX32 R7, R17, R0, 0x1, P6 ;  /* 0x0000000011077211 */ /* 0x000fe200030f0eff */
[----:B------:R-:W-:Y:S01]  /*71e0*/  VIADD R17, R19, UR6 ;  /* 0x0000000613117c36 */ /* 0x000fe20008000000 */
[----:B------:R-:W-:-:S02]  /*71f0*/  PRMT R21, R9, 0x7771, RZ ;  /* 0x0000777109157816 */ /* 0x000fc400000000ff */
[----:B--2---:R-:W-:Y:S02]  /*7200*/  IADD3 R12, P6, R19, R2, RZ ;  /* 0x00000002130c7210 */ /* 0x004fe40007fde0ff */
[----:B------:R-:W-:Y:S01]  /*7210*/  ISETP.LT.AND P3, PT, R4, UR7, !P0 ;  /* 0x0000000704007c0c */ /* 0x000fe2000c761270 */
[----:B------:R-:W-:Y:S01]  /*7220*/  VIADD R4, R5, 0x24 ;  /* 0x0000002405047836 */ /* 0x000fe20000000000 */
[----:B------:R-:W-:Y:S01]  /*7230*/  LEA.HI.X.SX32 R13, R19, R0, 0x1, P6 ;  /* 0x00000000130d7211 */ /* 0x000fe200030f0eff */
[C---:B------:R-:W-:Y:S01]  /*7240*/  VIADD R19, R17.reuse, UR6 ;  /* 0x0000000611137c36 */ /* 0x040fe20008000000 */
[C---:B0-----:R-:W-:Y:S02]  /*7250*/  IADD3 R14, P6, R17.reuse, R2, RZ ;  /* 0x00000002110e7210 */ /* 0x041fe40007fde0ff */
[----:B------:R-:W-:Y:S02]  /*7260*/  PRMT R23, R8, 0x7771, RZ ;  /* 0x0000777108177816 */ /* 0x000fe400000000ff */
[----:B------:R-:W-:-:S02]  /*7270*/  LEA.HI.X.SX32 R15, R17, R0, 0x1, P6 ;  /* 0x00000000110f7211 */ /* 0x000fc400030f0eff */
[----:B------:R-:W-:Y:S01]  /*7280*/  IADD3 R16, P6, R19, R2, RZ ;  /* 0x0000000213107210 */ /* 0x000fe20007fde0ff */
[----:B------:R0:W-:Y:S01]  /*7290*/  @P5 STG.E.U8 desc[UR14][R6.64], R23 ;  /* 0x0000001706005986 */ /* 0x0001e2000c10110e */
[----:B------:R-:W-:Y:S01]  /*72a0*/  ISETP.LT.AND P2, PT, R4, UR7, !P0 ;  /* 0x0000000704007c0c */ /* 0x000fe2000c741270 */
[----:B------:R-:W-:Y:S01]  /*72b0*/  VIADD R4, R5, 0x25 ;  /* 0x0000002505047836 */ /* 0x000fe20000000000 */
[C---:B------:R-:W-:Y:S01]  /*72c0*/  LEA.HI.X.SX32 R17, R19.reuse, R0, 0x1, P6 ;  /* 0x0000000013117211 */ /* 0x040fe200030f0eff */
[----:B------:R-:W-:Y:S01]  /*72d0*/  VIADD R19, R19, UR6 ;  /* 0x0000000613137c36 */ /* 0x000fe20008000000 */
[----:B------:R1:W-:Y:S01]  /*72e0*/  @P4 STG.E.U8 desc[UR14][R12.64], R25 ;  /* 0x000000190c004986 */ /* 0x0003e2000c10110e */
[----:B------:R-:W-:Y:S02]  /*72f0*/  PRMT R27, R10, 0x7772, RZ ;  /* 0x000077720a1b7816 */ /* 0x000fe400000000ff */
[----:B------:R-:W-:Y:S01]  /*7300*/  ISETP.LT.AND P1, PT, R4, UR7, !P0 ;  /* 0x0000000704007c0c */ /* 0x000fe2000c721270 */
[----:B------:R-:W-:Y:S01]  /*7310*/  VIADD R4, R5, 0x26 ;  /* 0x0000002605047836 */ /* 0x000fe20000000000 */
[----:B------:R2:W-:Y:S01]  /*7320*/  @P3 STG.E.U8 desc[UR14][R14.64], R21 ;  /* 0x000000150e003986 */ /* 0x0005e2000c10110e */
[----:B0-----:R-:W-:-:S03]  /*7330*/  IADD3 R6, P6, R19, R2, RZ ;  /* 0x0000000213067210 */ /* 0x001fc60007fde0ff */
[----:B------:R-:W-:Y:S01]  /*7340*/  ISETP.LT.AND P5, PT, R4, UR7, !P0 ;  /* 0x0000000704007c0c */ /* 0x000fe2000c7a1270 */
[----:B------:R-:W-:Y:S01]  /*7350*/  VIADD R4, R5, 0x27 ;  /* 0x0000002705047836 */ /* 0x000fe20000000000 */
[C---:B------:R-:W-:Y:S01]  /*7360*/  LEA.HI.X.SX32 R7, R19.reuse, R0, 0x1, P6 ;  /* 0x0000000013077211 */ /* 0x040fe200030f0eff */
[----:B-1----:R-:W-:Y:S01]  /*7370*/  VIADD R13, R19, UR6 ;  /* 0x00000006130d7c36 */ /* 0x002fe20008000000 */
[----:B------:R-:W-:Y:S02]  /*7380*/  PRMT R23, R10, 0x7770, RZ ;  /* 0x000077700a177816 */ /* 0x000fe400000000ff */
[----:B------:R-:W-:Y:S01]  /*7390*/  ISETP.LT.AND P4, PT, R4, UR7, !P0 ;  /* 0x0000000704007c0c */ /* 0x000fe2000c781270 */
[----:B------:R-:W-:Y:S01]  /*73a0*/  VIADD R4, R5, 0x28 ;  /* 0x0000002805047836 */ /* 0x000fe20000000000 */
[C---:B------:R-:W-:Y:S01]  /*73b0*/  IADD3 R12, P6, R13.reuse, R2, RZ ;  /* 0x000000020d0c7210 */ /* 0x040fe20007fde0ff */
[----:B--2---:R-:W-:Y:S01]  /*73c0*/  VIADD R15, R13, UR6 ;  /* 0x000000060d0f7c36 */ /* 0x004fe20008000000 */
[----:B------:R0:W-:Y:S01]  /*73d0*/  @P2 STG.E.U8 desc[UR14][R16.64], R23 ;  /* 0x0000001710002986 */ /* 0x0001e2000c10110e */
[----:B------:R-:W-:-:S02]  /*73e0*/  PRMT R21, R10, 0x7771, RZ ;  /* 0x000077710a157816 */ /* 0x000fc400000000ff */
[----:B------:R-:W-:Y:S01]  /*73f0*/  LEA.HI.X.SX32 R13, R13, R0, 0x1, P6 ;  /* 0x000000000d0d7211 */ /* 0x000fe200030f0eff */
[C---:B------:R-:W-:Y:S01]  /*7400*/  VIADD R19, R15.reuse, UR6 ;  /* 0x000000060f137c36 */ /* 0x040fe20008000000 */
[----:B------:R-:W-:Y:S01]  /*7410*/  IADD3 R14, P6, R15, R2, RZ ;  /* 0x000000020f0e7210 */ /* 0x000fe20007fde0ff */
[----:B------:R1:W-:Y:S01]  /*7420*/  @P1 STG.E.U8 desc[UR14][R6.64], R21 ;  /* 0x0000001506001986 */ /* 0x0003e2000c10110e */
[----:B------:R-:W-:Y:S02]  /*7430*/  PRMT R25, R11, 0x7770, RZ ;  /* 0x000077700b197816 */ /* 0x000fe400000000ff */
[----:B------:R-:W-:Y:S02]  /*7440*/  LEA.HI.X.SX32 R15, R15, R0, 0x1, P6 ;  /* 0x000000000f0f7211 */ /* 0x000fe400030f0eff */
[----:B------:R-:W-:Y:S01]  /*7450*/  ISETP.LT.AND P3, PT, R4, UR7, !P0 ;  /* 0x0000000704007c0c */ /* 0x000fe2000c761270 */
[----:B------:R2:W-:Y:S01]  /*7460*/  @P5 STG.E.U8 desc[UR14][R12.64], R25 ;  /* 0x000000190c005986 */ /* 0x0005e2000c10110e */
[----:B0-----:R-:W-:Y:S01]  /*7470*/  IADD3 R16, P6, R19, R2, RZ ;  /* 0x0000000213107210 */ /* 0x001fe20007fde0ff */
[----:B------:R-:W-:Y:S01]  /*7480*/  VIADD R4, R5, 0x29 ;  /* 0x0000002905047836 */ /* 0x000fe20000000000 */
[----:B------:R-:W-:-:S02]  /*7490*/  PRMT R23, R11, 0x7771, RZ ;  /* 0x000077710b177816 */ /* 0x000fc400000000ff */
[C---:B------:R-:W-:Y:S01]  /*74a0*/  LEA.HI.X.SX32 R17, R19.reuse, R0, 0x1, P6 ;  /* 0x0000000013117211 */ /* 0x040fe200030f0eff */
[----:B------:R-:W-:Y:S01]  /*74b0*/  VIADD R19, R19, UR6 ;  /* 0x0000000613137c36 */ /* 0x000fe20008000000 */
[----:B-1----:R-:W-:Y:S01]  /*74c0*/  PRMT R21, R8, 0x7772, RZ ;  /* 0x0000777208157816 */ /* 0x002fe200000000ff */
[----:B------:R0:W-:Y:S01]  /*74d0*/  @P4 STG.E.U8 desc[UR14][R14.64], R23 ;  /* 0x000000170e004986 */ /* 0x0001e2000c10110e */
[----:B------:R-:W-:Y:S01]  /*74e0*/  ISETP.LT.AND P2, PT, R4, UR7, !P0 ;  /* 0x0000000704007c0c */ /* 0x000fe2000c741270 */
[----:B------:R-:W-:Y:S01]  /*74f0*/  VIADD R4, R5, 0x2a ;  /* 0x0000002a05047836 */ /* 0x000fe20000000000 */
[C---:B------:R-:W-:Y:S01]  /*7500*/  IADD3 R6, P6, R19.reuse, R2, RZ ;  /* 0x0000000213067210 */ /* 0x040fe20007fde0ff */
[----:B--2---:R-:W-:Y:S01]  /*7510*/  VIADD R13, R19, UR6 ;  /* 0x00000006130d7c36 */ /* 0x004fe20008000000 */
[----:B------:R1:W-:Y:S01]  /*7520*/  @P3 STG.E.U8 desc[UR14][R16.64], R21 ;  /* 0x0000001510003986 */ /* 0x0003e2000c10110e */
[----:B------:R-:W-:Y:S02]  /*7530*/  PRMT R25, R9, 0x7772, RZ ;  /* 0x0000777209197816 */ /* 0x000fe400000000ff */
[----:B------:R-:W-:-:S02]  /*7540*/  LEA.HI.X.SX32 R7, R19, R0, 0x1, P6 ;  /* 0x0000000013077211 */ /* 0x000fc400030f0eff */
[C---:B------:R-:W-:Y:S01]  /*7550*/  IADD3 R18, P6, R13.reuse, R2, RZ ;  /* 0x000000020d127210 */ /* 0x040fe20007fde0ff */
[----:B0-----:R-:W-:Y:S01]  /*7560*/  VIADD R15, R13, UR6 ;  /* 0x000000060d0f7c36 */ /* 0x001fe20008000000 */
[----:B------:R-:W-:Y:S01]  /*7570*/  ISETP.LT.AND P1, PT, R4, UR7, !P0 ;  /* 0x0000000704007c0c */ /* 0x000fe2000c721270 */
[----:B------:R-:W-:Y:S01]  /*7580*/  VIADD R4, R5, 0x2b ;  /* 0x0000002b05047836 */ /* 0x000fe20000000000 */
[----:B------:R-:W-:Y:S02]  /*7590*/  LEA.HI.X.SX32 R19, R13, R0, 0x1, P6 ;  /* 0x000000000d137211 */ /* 0x000fe400030f0eff */
[C---:B-1----:R-:W-:Y:S01]  /*75a0*/  IADD3 R16, P6, R15.reuse, R2, RZ ;  /* 0x000000020f107210 */ /* 0x042fe20007fde0ff */
[C---:B------:R-:W-:Y:S01]  /*75b0*/  VIADD R21, R15.reuse, UR6 ;  /* 0x000000060f157c36 */ /* 0x040fe20008000000 */
[----:B------:R-:W-:Y:S02]  /*75c0*/  PRMT R23, R8, 0x7773, RZ ;  /* 0x0000777308177816 */ /* 0x000fe400000000ff */
[----:B------:R-:W-:-:S02]  /*75d0*/  LEA.HI.X.SX32 R17, R15, R0, 0x1, P6 ;  /* 0x000000000f117211 */ /* 0x000fc400030f0eff */
[----:B------:R0:W1:Y:S01]  /*75e0*/  LDS.128 R12, [R3] ;  /* 0x00000000030c7984 */ /* 0x0000620000000c00 */
[----:B------:R-:W-:Y:S01]  /*75f0*/  ISETP.LT.AND P5, PT, R4, UR7, !P0 ;  /* 0x0000000704007c0c */ /* 0x000fe2000c7a1270 */
[----:B------:R-:W-:Y:S01]  /*7600*/  VIADD R4, R5, 0x2c ;  /* 0x0000002c05047836 */ /* 0x000fe20000000000 */
[----:B------:R-:W-:Y:S01]  /*7610*/  IADD3 R8, P6, R21, R2, RZ ;  /* 0x0000000215087210 */ /* 0x000fe20007fde0ff */
[----:B------:R2:W-:Y:S03]  /*7620*/  @P2 STG.E.U8 desc[UR14][R6.64], R23 ;  /* 0x0000001706002986 */ /* 0x0005e6000c10110e */
[----:B------:R-:W-:Y:S01]  /*7630*/  ISETP.LT.AND P4, PT, R4, UR7, !P0 ;  /* 0x0000000704007c0c */ /* 0x000fe2000c781270 */
[----:B------:R-:W-:Y:S01]  /*7640*/  VIADD R4, R5, 0x2d ;  /* 0x0000002d05047836 */ /* 0x000fe20000000000 */
[----:B------:R-:W-:Y:S01]  /*7650*/  LEA.HI.X.SX32 R9, R21, R0, 0x1, P6 ;  /* 0x0000000015097211 */ /* 0x000fe200030f0eff */
[----:B------:R3:W-:Y:S01]  /*7660*/  @P1 STG.E.U8 desc[UR14][R18.64], R25 ;  /* 0x0000001912001986 */ /* 0x0007e2000c10110e */
[----:B0-----:R-:W-:-:S02]  /*7670*/  VIADD R3, R5, 0x32 ;  /* 0x0000003205037836 */ /* 0x001fc40000000000 */
[----:B------:R-:W-:Y:S01]  /*7680*/  ISETP.LT.AND P3, PT, R4, UR7, !P0 ;  /* 0x0000000704007c0c */ /* 0x000fe2000c761270 */
[----:B------:R-:W-:Y:S01]  /*7690*/  VIADD R4, R5, 0x2e ;  /* 0x0000002e05047836 */ /* 0x000fe20000000000 */
[----:B------:R0:W-:Y:S01]  /*76a0*/  @P5 STG.E.U8 desc[UR14][R16.64], R29 ;  /* 0x0000001d10005986 */ /* 0x0001e2000c10110e */
[----:B--2---:R-:W-:Y:S01]  /*76b0*/  VIADD R23, R21, UR6 ;  /* 0x0000000615177c36 */ /* 0x004fe20008000000 */
[----:B------:R-:W-:Y:S02]  /*76c0*/  PRMT R21, R11, 0x7773, RZ ;  /* 0x000077730b157816 */ /* 0x000fe400000000ff */
[----:B------:R-:W-:Y:S01]  /*76d0*/  ISETP.LT.AND P2, PT, R4, UR7, !P0 ;  /* 0x0000000704007c0c */ /* 0x000fe2000c741270 */
[----:B------:R-:W-:Y:S01]  /*76e0*/  VIADD R4, R5, 0x2f ;  /* 0x0000002f05047836 */ /* 0x000fe20000000000 */
[----:B------:R-:W-:Y:S01]  /*76f0*/  IADD3 R6, P6, R23, R2, RZ ;  /* 0x0000000217067210 */ /* 0x000fe20007fde0ff */
[----:B------:R2:W-:Y:S01]  /*7700*/  @P4 STG.E.U8 desc[UR14][R8.64], R27 ;  /* 0x0000001b08004986 */ /* 0x0005e2000c10110e */
[----:B---3--:R-:W-:-:S02]  /*7710*/  PRMT R25, R10, 0x7773, RZ ;  /* 0x000077730a197816 */ /* 0x008fc400000000ff */
[C---:B------:R-:W-:Y:S01]  /*7720*/  LEA.HI.X.SX32 R7, R23.reuse, R0, 0x1, P6 ;  /* 0x0000000017077211 */ /* 0x040fe200030f0eff */
[----:B------:R-:W-:Y:S01]  /*7730*/  VIADD R23, R23, UR6 ;  /* 0x0000000617177c36 */ /* 0x000fe20008000000 */
[----:B------:R-:W-:Y:S01]  /*7740*/  ISETP.LT.AND P1, PT, R4, UR7, !P0 ;  /* 0x0000000704007c0c */ /* 0x000fe2000c721270 */
[----:B------:R-:W-:Y:S02]  /*7750*/  VIADD R4, R5, 0x30 ;  /* 0x0000003005047836 */ /* 0x000fe40000000000 */
[C---:B------:R-:W-:Y:S01]  /*7760*/  VIADD R19, R23.reuse, UR6 ;  /* 0x0000000617137c36 */ /* 0x040fe20008000000 */
[----:B0-----:R-:W-:Y:S01]  /*7770*/  IADD3 R16, P6, R23, R2, RZ ;  /* 0x0000000217107210 */ /* 0x001fe20007fde0ff */
[----:B------:R0:W-:Y:S01]  /*7780*/  @P3 STG.E.U8 desc[UR14][R6.64], R25 ;  /* 0x0000001906003986 */ /* 0x0001e2000c10110e */
[----:B------:R-:W-:Y:S01]  /*7790*/  ISETP.LT.AND P3, PT, R3, UR7, !P0 ;  /* 0x0000000703007c0c */ /* 0x000fe2000c761270 */
[----:B------:R-:W-:Y:S01]  /*77a0*/  VIADD R3, R5, 0x33 ;  /* 0x0000003305037836 */ /* 0x000fe20000000000 */
[----:B------:R-:W-:-:S02]  /*77b0*/  LEA.HI.X.SX32 R17, R23, R0, 0x1, P6 ;  /* 0x0000000017117211 */ /* 0x000fc400030f0eff */
[----:B------:R-:W-:Y:S01]  /*77c0*/  PRMT R23, R11, 0x7772, RZ ;  /* 0x000077720b177816 */ /* 0x000fe200000000ff */
[C---:B------:R-:W-:Y:S01]  /*77d0*/  VIADD R11, R19.reuse, UR6 ;  /* 0x00000006130b7c36 */ /* 0x040fe20008000000 */
[----:B--2---:R-:W-:Y:S02]  /*77e0*/  IADD3 R8, P6, R19, R2, RZ ;  /* 0x0000000213087210 */ /* 0x004fe40007fde0ff */
[----:B------:R-:W-:Y:S01]  /*77f0*/  ISETP.LT.AND P5, PT, R4, UR7, !P0 ;  /* 0x0000000704007c0c */ /* 0x000fe2000c7a1270 */
[----:B------:R-:W-:Y:S01]  /*7800*/  VIADD R4, R5, 0x31 ;  /* 0x0000003105047836 */ /* 0x000fe20000000000 */
[----:B------:R-:W-:Y:S01]  /*7810*/  LEA.HI.X.SX32 R9, R19, R0, 0x1, P6 ;  /* 0x0000000013097211 */ /* 0x000fe200030f0eff */
[C---:B------:R-:W-:Y:S01]  /*7820*/  VIADD R19, R11.reuse, UR6 ;  /* 0x000000060b137c36 */ /* 0x040fe20008000000 */
[----:B0-----:R-:W-:Y:S01]  /*7830*/  IADD3 R6, P6, R11, R2, RZ ;  /* 0x000000020b067210 */ /* 0x001fe20007fde0ff */
[----:B------:R0:W-:Y:S01]  /*7840*/  @P2 STG.E.U8 desc[UR14][R16.64], R23 ;  /* 0x0000001710002986 */ /* 0x0001e2000c10110e */
[----:B------:R-:W-:Y:S01]  /*7850*/  ISETP.LT.AND P2, PT, R3, UR7, !P0 ;  /* 0x0000000703007c0c */ /* 0x000fe2000c741270 */
[----:B------:R-:W-:Y:S01]  /*7860*/  VIADD R3, R5, 0x34 ;  /* 0x0000003405037836 */ /* 0x000fe20000000000 */
[----:B------:R-:W-:Y:S01]  /*7870*/  LEA.HI.X.SX32 R7, R11, R0, 0x1, P6 ;  /* 0x000000000b077211 */ /* 0x000fe200030f0eff */
[----:B------:R2:W-:Y:S01]  /*7880*/  @P1 STG.E.U8 desc[UR14][R8.64], R21 ;  /* 0x0000001508001986 */ /* 0x0005e2000c10110e */
[----:B------:R-:W-:-:S02]  /*7890*/  IADD3 R10, P6, R19, R2, RZ ;  /* 0x00000002130a7210 */ /* 0x000fc40007fde0ff */
[----:B------:R-:W-:Y:S02]  /*78a0*/  ISETP.LT.AND P4, PT, R4, UR7, !P0 ;  /* 0x0000000704007c0c */ /* 0x000fe4000c781270 */
[C---:B-1----:R-:W-:Y:S02]  /*78b0*/  PRMT R25, R12.reuse, 0x7770, RZ ;  /* 0x000077700c197816 */ /* 0x042fe400000000ff */
        /* <DEDUP_REMOVED lines=8> */
[C---:B--2---:R-:W-:Y:S01]  /*7940*/  IADD3 R8, P6, R19.reuse, R2, RZ ;  /* 0x0000000213087210 */ /* 0x044fe20007fde0ff */
[----:B------:R-:W-:Y:S01]  /*7950*/  VIADD R17, R19, UR6 ;  /* 0x0000000613117c36 */ /* 0x000fe20008000000 */
[----:B------:R0:W-:Y:S01]  /*7960*/  @P4 STG.E.U8 desc[UR14][R10.64], R23 ;  /* 0x000000170a004986 */ /* 0x0001e2000c10110e */
[----:B------:R-:W-:-:S02]  /*7970*/  PRMT R27, R13, 0x7770, RZ ;  /* 0x000077700d1b7816 */ /* 0x000fc400000000ff */
[----:B------:R-:W-:Y:S01]  /*7980*/  LEA.HI.X.SX32 R9, R19, R0, 0x1, P6 ;  /* 0x0000000013097211 */ /* 0x000fe200030f0eff */
[----:B------:R-:W-:Y:S01]  /*7990*/  VIADD R19, R17, UR6 ;  /* 0x0000000611137c36 */ /* 0x000fe20008000000 */
[----:B------:R-:W-:Y:S01]  /*79a0*/  ISETP.LT.AND P4, PT, R3, UR7, !P0 ;  /* 0x0000000703007c0c */ /* 0x000fe2000c781270 */
[----:B------:R-:W-:Y:S01]  /*79b0*/  VIADD R3, R5, 0x37 ;  /* 0x0000003705037836 */ /* 0x000fe20000000000 */
[----:B-1----:R-:W-:Y:S01]  /*79c0*/  IADD3 R6, P6, R17, R2, RZ ;  /* 0x0000000211067210 */ /* 0x002fe20007fde0ff */
[----:B------:R-:W-:Y:S01]  /*79d0*/  @P3 STG.E.U8 desc[UR14][R8.64], R27 ;  /* 0x0000001b08003986 */ /* 0x000fe2000c10110e */
[----:B------:R-:W-:Y:S01]  /*79e0*/  VIADD R21, R19, UR6 ;  /* 0x0000000613157c36 */ /* 0x000fe20008000000 */
[----:B------:R-:W-:Y:S02]  /*79f0*/  PRMT R25, R13, 0x7771, RZ ;  /* 0x000077710d197816 */ /* 0x000fe400000000ff */
[----:B------:R-:W-:Y:S02]  /*7a00*/  LEA.HI.X.SX32 R7, R17, R0, 0x1, P6 ;  /* 0x0000000011077211 */ /* 0x000fe400030f0eff */
[----:B0-----:R-:W-:-:S02]  /*7a10*/  IADD3 R10, P6, R19, R2, RZ ;  /* 0x00000002130a7210 */ /* 0x001fc40007fde0ff */
[----:B------:R-:W-:Y:S01]  /*7a20*/  ISETP.LT.AND P3, PT, R3, UR7, !P0 ;  /* 0x0000000703007c0c */ /* 0x000fe2000c761270 */
[----:B------:R-:W-:Y:S01]  /*7a30*/  VIADD R3, R5, 0x38 ;  /* 0x0000003805037836 */ /* 0x000fe20000000000 */
[----:B------:R-:W-:Y:S01]  /*7a40*/  LEA.HI.X.SX32 R11, R19, R0, 0x1, P6 ;  /* 0x00000000130b7211 */ /* 0x000fe200030f0eff */
[----:B------:R0:W-:Y:S01]  /*7a50*/  @P2 STG.E.U8 desc[UR14][R6.64], R25 ;  /* 0x0000001906002986 */ /* 0x0001e2000c10110e */
[----:B------:R-:W-:Y:S02]  /*7a60*/  IADD3 R16, P6, R21, R2, RZ ;  /* 0x0000000215107210 */ /* 0x000fe40007fde0ff */
[C---:B------:R-:W-:Y:S02]  /*7a70*/  PRMT R23, R14.reuse, 0x7770, RZ ;  /* 0x000077700e177816 */ /* 0x040fe400000000ff */
[----:B------:R-:W-:Y:S01]  /*7a80*/  ISETP.LT.AND P2, PT, R3, UR7, !P0 ;  /* 0x0000000703007c0c */ /* 0x000fe2000c741270 */
[----:B------:R-:W-:Y:S01]  /*7a90*/  VIADD R3, R5, 0x39 ;  /* 0x0000003905037836 */ /* 0x000fe20000000000 */
[C---:B------:R-:W-:Y:S01]  /*7aa0*/  LEA.HI.X.SX32 R17, R21.reuse, R0, 0x1, P6 ;  /* 0x0000000015117211 */ /* 0x040fe200030f0eff */
[----:B------:R-:W-:Y:S01]  /*7ab0*/  VIADD R21, R21, UR6 ;  /* 0x0000000615157c36 */ /* 0x000fe20008000000 */
[----:B------:R1:W-:Y:S01]  /*7ac0*/  @P1 STG.E.U8 desc[UR14][R10.64], R23 ;  /* 0x000000170a001986 */ /* 0x0003e2000c10110e */
[----:B------:R-:W-:-:S02]  /*7ad0*/  PRMT R19, R14, 0x7771, RZ ;  /* 0x000077710e137816 */ /* 0x000fc400000000ff */
[----:B------:R-:W-:Y:S01]  /*7ae0*/  ISETP.LT.AND P1, PT, R3, UR7, !P0 ;  /* 0x0000000703007c0c */ /* 0x000fe2000c721270 */
[----:B------:R-:W-:Y:S01]  /*7af0*/  VIADD R3, R5, 0x3a ;  /* 0x0000003a05037836 */ /* 0x000fe20000000000 */
[C---:B0-----:R-:W-:Y:S01]  /*7b00*/  IADD3 R6, P6, R21.reuse, R2, RZ ;  /* 0x0000000215067210 */ /* 0x041fe20007fde0ff */
[----:B------:R-:W-:Y:S01]  /*7b10*/  VIADD R9, R21, UR6 ;  /* 0x0000000615097c36 */ /* 0x000fe20008000000 */
[----:B------:R0:W-:Y:S01]  /*7b20*/  @P5 STG.E.U8 desc[UR14][R16.64], R19 ;  /* 0x0000001310005986 */ /* 0x0001e2000c10110e */
[----:B------:R-:W-:Y:S02]  /*7b30*/  PRMT R25, R15, 0x7770, RZ ;  /* 0x000077700f197816 */ /* 0x000fe400000000ff */
[----:B------:R-:W-:Y:S01]  /*7b40*/  ISETP.LT.AND P5, PT, R3, UR7, !P0 ;  /* 0x0000000703007c0c */ /* 0x000fe2000c7a1270 */
[----:B------:R-:W-:Y:S01]  /*7b50*/  VIADD R3, R5, 0x3b ;  /* 0x0000003b05037836 */ /* 0x000fe20000000000 */
[----:B------:R-:W-:Y:S01]  /*7b60*/  LEA.HI.X.SX32 R7, R21, R0, 0x1, P6 ;  /* 0x0000000015077211 */ /* 0x000fe200030f0eff */
[C---:B-1----:R-:W-:Y:S01]  /*7b70*/  VIADD R11, R9.reuse, UR6 ;  /* 0x00000006090b7c36 */ /* 0x042fe20008000000 */
[----:B------:R-:W-:-:S02]  /*7b80*/  IADD3 R8, P6, R9, R2, RZ ;  /* 0x0000000209087210 */ /* 0x000fc40007fde0ff */
[----:B------:R-:W-:Y:S01]  /*7b90*/  PRMT R23, R15, 0x7771, RZ ;  /* 0x000077710f177816 */ /* 0x000fe200000000ff */
[----:B------:R1:W-:Y:S01]  /*7ba0*/  @P4 STG.E.U8 desc[UR14][R6.64], R25 ;  /* 0x0000001906004986 */ /* 0x0003e2000c10110e */
[----:B------:R-:W-:Y:S01]  /*7bb0*/  LEA.HI.X.SX32 R9, R9, R0, 0x1, P6 ;  /* 0x0000000009097211 */ /* 0x000fe200030f0eff */
[----:B0-----:R-:W-:Y:S01]  /*7bc0*/  VIADD R17, R11, UR6 ;  /* 0x000000060b117c36 */ /* 0x001fe20008000000 */
[----:B------:R-:W-:Y:S01]  /*7bd0*/  ISETP.LT.AND P4, PT, R3, UR7, !P0 ;  /* 0x0000000703007c0c */ /* 0x000fe2000c781270 */
[----:B------:R-:W-:Y:S01]  /*7be0*/  VIADD R3, R5, 0x3c ;  /* 0x0000003c05037836 */ /* 0x000fe20000000000 */
[----:B------:R-:W-:Y:S01]  /*7bf0*/  IADD3 R10, P6, R11, R2, RZ ;  /* 0x000000020b0a7210 */ /* 0x000fe20007fde0ff */
[----:B------:R0:W-:Y:S01]  /*7c00*/  @P3 STG.E.U8 desc[UR14][R8.64], R23 ;  /* 0x0000001708003986 */ /* 0x0001e2000c10110e */
[----:B------:R-:W-:Y:S01]  /*7c10*/  VIADD R19, R17, UR6 ;  /* 0x0000000611137c36 */ /* 0x000fe20008000000 */
[----:B------:R-:W-:Y:S02]  /*7c20*/  PRMT R21, R12, 0x7772, RZ ;  /* 0x000077720c157816 */ /* 0x000fe400000000ff */
[----:B------:R-:W-:-:S02]  /*7c30*/  LEA.HI.X.SX32 R11, R11, R0, 0x1, P6 ;  /* 0x000000000b0b7211 */ /* 0x000fc400030f0eff */
[----:B------:R-:W-:Y:S01]  /*7c40*/  ISETP.LT.AND P3, PT, R3, UR7, !P0 ;  /* 0x0000000703007c0c */ /* 0x000fe2000c761270 */
[----:B------:R-:W-:Y:S01]  /*7c50*/  VIADD R3, R5, 0x3d ;  /* 0x0000003d05037836 */ /* 0x000fe20000000000 */
[----:B------:R-:W-:Y:S01]  /*7c60*/  IADD3 R16, P6, R17, R2, RZ ;  /* 0x0000000211107210 */ /* 0x000fe20007fde0ff */
[----:B------:R2:W-:Y:S01]  /*7c70*/  @P2 STG.E.U8 desc[UR14][R10.64], R21 ;  /* 0x000000150a002986 */ /* 0x0005e2000c10110e */
[----:B-1----:R-:W-:Y:S01]  /*7c80*/  PRMT R25, R12, 0x7773, RZ ;  /* 0x000077730c197816 */ /* 0x002fe200000000ff */
[----:B------:R-:W-:Y:S01]  /*7c90*/  VIADD R12, R5, 0x3e ;  /* 0x0000003e050c7836 */ /* 0x000fe20000000000 */
[----:B------:R-:W-:Y:S01]  /*7ca0*/  LEA.HI.X.SX32 R17, R17, R0, 0x1, P6 ;  /* 0x0000000011117211 */ /* 0x000fe200030f0eff */
[----:B0-----:R-:W-:Y:S01]  /*7cb0*/  VIADD R9, R19, UR6 ;  /* 0x0000000613097c36 */ /* 0x001fe20008000000 */
[----:B------:R-:W-:Y:S02]  /*7cc0*/  ISETP.LT.AND P2, PT, R3, UR7, !P0 ;  /* 0x0000000703007c0c */ /* 0x000fe4000c741270 */
[-C--:B------:R-:W-:Y:S01]  /*7cd0*/  IADD3 R6, P6, R19, R2.reuse, RZ ;  /* 0x0000000213067210 */ /* 0x080fe20007fde0ff */
[C---:B------:R-:W-:Y:S01]  /*7ce0*/  VIADD R3, R9.reuse, UR6 ;  /* 0x0000000609037c36 */ /* 0x040fe20008000000 */
[----:B------:R0:W-:Y:S01]  /*7cf0*/  @P1 STG.E.U8 desc[UR14][R16.64], R25 ;  /* 0x0000001910001986 */ /* 0x0001e2000c10110e */
[----:B------:R-:W-:-:S02]  /*7d00*/  IADD3 R8, P1, R9, R2, RZ ;  /* 0x0000000209087210 */ /* 0x000fc40007f3e0ff */
[----:B------:R-:W-:Y:S01]  /*7d10*/  LEA.HI.X.SX32 R7, R19, R0, 0x1, P6 ;  /* 0x0000000013077211 */ /* 0x000fe200030f0eff */
[C---:B------:R-:W-:Y:S01]  /*7d20*/  VIADD R19, R3.reuse, UR6 ;  /* 0x0000000603137c36 */ /* 0x040fe20008000000 */
[----:B--2---:R-:W-:Y:S02]  /*7d30*/  IADD3 R10, P6, R3, R2, RZ ;  /* 0x00000002030a7210 */ /* 0x004fe40007fde0ff */
[-C--:B------:R-:W-:Y:S01]  /*7d40*/  LEA.HI.X.SX32 R9, R9, R0.reuse, 0x1, P1 ;  /* 0x0000000009097211 */ /* 0x080fe200008f0eff */
[----:B------:R-:W-:Y:S01]  /*7d50*/  VIADD R21, R19, UR6 ;  /* 0x0000000613157c36 */ /* 0x000fe20008000000 */
[----:B------:R-:W-:Y:S01]  /*7d60*/  LEA.HI.X.SX32 R11, R3, R0, 0x1, P6 ;  /* 0x00000000030b7211 */ /* 0x000fe200030f0eff */
[----:B------:R-:W-:Y:S01]  /*7d70*/  VIADD R3, R5, 0x3f ;  /* 0x0000003f05037836 */ /* 0x000fe20000000000 */
[-C--:B------:R-:W-:Y:S01]  /*7d80*/  IADD3 R4, P6, R19, R2.reuse, RZ ;  /* 0x0000000213047210 */ /* 0x080fe20007fde0ff */
[C---:B------:R-:W-:Y:S01]  /*7d90*/  VIADD R23, R21.reuse, UR6 ;  /* 0x0000000615177c36 */ /* 0x040fe20008000000 */
[----:B0-----:R-:W-:-:S02]  /*7da0*/  IADD3 R16, P1, R21, R2, RZ ;  /* 0x0000000215107210 */ /* 0x001fc40007f3e0ff */
[-C--:B------:R-:W-:Y:S02]  /*7db0*/  LEA.HI.X.SX32 R5, R19, R0.reuse, 0x1, P6 ;  /* 0x0000000013057211 */ /* 0x080fe400030f0eff */
[----:B------:R-:W-:Y:S02]  /*7dc0*/  LEA.HI.X.SX32 R17, R21, R0, 0x1, P1 ;  /* 0x0000000015117211 */ /* 0x000fe400008f0eff */
[----:B------:R-:W-:Y:S02]  /*7dd0*/  IADD3 R2, P6, R23, R2, RZ ;  /* 0x0000000217027210 */ /* 0x000fe40007fde0ff */
[----:B------:R-:W-:Y:S02]  /*7de0*/  ISETP.LT.AND P1, PT, R12, UR7, !P0 ;  /* 0x000000070c007c0c */ /* 0x000fe4000c721270 */
[----:B------:R-:W-:Y:S02]  /*7df0*/  ISETP.LT.AND P0, PT, R3, UR7, !P0 ;  /* 0x0000000703007c0c */ /* 0x000fe4000c701270 */
[----:B------:R-:W-:-:S02]  /*7e00*/  LEA.HI.X.SX32 R3, R23, R0, 0x1, P6 ;  /* 0x0000000017037211 */ /* 0x000fc400030f0eff */
[C---:B------:R-:W-:Y:S02]  /*7e10*/  PRMT R25, R13.reuse, 0x7772, RZ ;  /* 0x000077720d197816 */ /* 0x040fe400000000ff */
[----:B------:R-:W-:Y:S02]  /*7e20*/  PRMT R23, R13, 0x7773, RZ ;  /* 0x000077730d177816 */ /* 0x000fe400000000ff */
[C---:B------:R-:W-:Y:S01]  /*7e30*/  PRMT R21, R14.reuse, 0x7772, RZ ;  /* 0x000077720e157816 */ /* 0x040fe200000000ff */
[----:B------:R0:W-:Y:S01]  /*7e40*/  @P5 STG.E.U8 desc[UR14][R6.64], R25 ;  /* 0x0000001906005986 */ /* 0x0001e2000c10110e */
[----:B------:R-:W-:Y:S02]  /*7e50*/  PRMT R19, R14, 0x7773, RZ ;  /* 0x000077730e137816 */ /* 0x000fe400000000ff */
[C---:B------:R-:W-:Y:S01]  /*7e60*/  PRMT R13, R15.reuse, 0x7773, RZ ;  /* 0x000077730f0d7816 */ /* 0x040fe200000000ff */
[----:B------:R0:W-:Y:S01]  /*7e70*/  @P4 STG.E.U8 desc[UR14][R8.64], R23 ;  /* 0x0000001708004986 */ /* 0x0001e2000c10110e */
[----:B------:R-:W-:-:S03]  /*7e80*/  PRMT R15, R15, 0x7772, RZ ;  /* 0x000077720f0f7816 */ /* 0x000fc600000000ff */
[----:B------:R0:W-:Y:S04]  /*7e90*/  @P3 STG.E.U8 desc[UR14][R10.64], R21 ;  /* 0x000000150a003986 */ /* 0x0001e8000c10110e */
[----:B------:R0:W-:Y:S04]  /*7ea0*/  @P2 STG.E.U8 desc[UR14][R4.64], R19 ;  /* 0x0000001304002986 */ /* 0x0001e8000c10110e */
[----:B------:R0:W-:Y:S01]  /*7eb0*/  @P1 STG.E.U8 desc[UR14][R16.64], R15 ;  /* 0x0000000f10001986 */ /* 0x0001e2000c10110e */
[----:B------:R-:W-:Y:S05]  /*7ec0*/  @!P0 EXIT ;  /* 0x000000000000894d */ /* 0x000fea0003800000 */
[----:B------:R-:W-:Y:S01]  /*7ed0*/  STG.E.U8 desc[UR14][R2.64], R13 ;  /* 0x0000000d02007986 */ /* 0x000fe2000c10110e */
[----:B------:R-:W-:Y:S05]  /*7ee0*/  EXIT ;  /* 0x000000000000794d */ /* 0x000fea0003800000 */
.L_x_3:
[----:B------:R-:W-:-:S00]  /*7ef0*/  BRA `(.L_x_3) ;  /* 0xfffffffc00fc7947 */ /* 0x000fc0000383ffff */
[----:B------:R-:W-:-:S00]  /*7f00*/  NOP ;  /* 0x0000000000007918 */ /* 0x000fc00000000000 */
[----:B------:R-:W-:-:S00]  /*7f10*/  NOP ;  /* 0x0000000000007918 */ /* 0x000fc00000000000 */
[----:B------:R-:W-:-:S00]  /*7f20*/  NOP ;  /* 0x0000000000007918 */ /* 0x000fc00000000000 */
[----:B------:R-:W-:-:S00]  /*7f30*/  NOP ;  /* 0x0000000000007918 */ /* 0x000fc00000000000 */
[----:B------:R-:W-:-:S00]  /*7f40*/  NOP ;  /* 0x0000000000007918 */ /* 0x000fc00000000000 */
[----:B------:R-:W-:-:S00]  /*7f50*/  NOP ;  /* 0x0000000000007918 */ /* 0x000fc00000000000 */
[----:B------:R-:W-:-:S00]  /*7f60*/  NOP ;  /* 0x0000000000007918 */ /* 0x000fc00000000000 */
[----:B------:R-:W-:-:S00]  /*7f70*/  NOP ;  /* 0x0000000000007918 */ /* 0x000fc00000000000 */
.L_x_4:


//--------------------- .nv.shared.matmul_kernel  --------------------------
	.section	.nv.shared.matmul_kernel,"aw",@nobits
	.sectionflags	@""
	.align	16
	.zero		1024


//--------------------- .nv.shared.reserved.0     --------------------------
	.section	.nv.shared.reserved.0,"aw",@nobits
	.weak		__nv_reservedSMEM_offset_0_alias
	.size		__nv_reservedSMEM_offset_0_alias, 0, 0
	.other		__nv_reservedSMEM_offset_0_alias,@"STO_CUDA_RESERVED_SHARED STV_DEFAULT"
__nv_reservedSMEM_offset_0_alias:
	.zero		0


//--------------------- .nv.constant0.matmul_kernel --------------------------
	.section	.nv.constant0.matmul_kernel,"a",@progbits
	.sectionflags	@""
	.align	4
.nv.constant0.matmul_kernel:
	.zero		608


//--------------------- SYMBOLS --------------------------

	.type		.nv.reservedSmem.offset0,@object
	.size		.nv.reservedSmem.offset0,0x4
